	.headerflags	@"EF_CUDA_TEXMODE_UNIFIED EF_CUDA_64BIT_ADDRESS EF_CUDA_ACCELERATORS EF_CUDA_SM90 EF_CUDA_VIRTUAL_SM(EF_CUDA_SM90)"
	.elftype	@"ET_EXEC"


//--------------------- .nv.info                  --------------------------
	.section	.nv.info,"",@"SHT_CUDA_INFO"
	.align	4


	//----- nvinfo : EIATTR_REGCOUNT
	.align		4
        /*0000*/ 	.byte	0x04, 0x2f
        /*0002*/ 	.short	(.L_1 - .L_0)
	.align		4
.L_0:
        /*0004*/ 	.word	index@(chunk_gated_delta_rule_fwd_kernel_h_blockdim64)
        /*0008*/ 	.word	0x00000080


	//----- nvinfo : EIATTR_FRAME_SIZE
	.align		4
.L_1:
        /*000c*/ 	.byte	0x04, 0x11
        /*000e*/ 	.short	(.L_3 - .L_2)
	.align		4
.L_2:
        /*0010*/ 	.word	index@(chunk_gated_delta_rule_fwd_kernel_h_blockdim64)
        /*0014*/ 	.word	0x00000000


	//----- nvinfo : EIATTR_MIN_STACK_SIZE
	.align		4
.L_3:
        /*0018*/ 	.byte	0x04, 0x12
        /*001a*/ 	.short	(.L_5 - .L_4)
	.align		4
.L_4:
        /*001c*/ 	.word	index@(chunk_gated_delta_rule_fwd_kernel_h_blockdim64)
        /*0020*/ 	.word	0x00000000
.L_5:


//--------------------- .nv.info.chunk_gated_delta_rule_fwd_kernel_h_blockdim64 --------------------------
	.section	.nv.info.chunk_gated_delta_rule_fwd_kernel_h_blockdim64,"",@"SHT_CUDA_INFO"
	.sectionflags	@""
	.align	4


	//----- nvinfo : EIATTR_CUDA_API_VERSION
	.align		4
        /*0000*/ 	.byte	0x04, 0x37
        /*0002*/ 	.short	(.L_7 - .L_6)
.L_6:
        /*0004*/ 	.word	0x00000080


	//----- nvinfo : EIATTR_KPARAM_INFO
	.align		4
.L_7:
        /*0008*/ 	.byte	0x04, 0x17
        /*000a*/ 	.short	(.L_9 - .L_8)
.L_8:
        /*000c*/ 	.word	0x00000000
        /*0010*/ 	.short	0x0008
        /*0012*/ 	.short	0x0040
        /*0014*/ 	.byte	0x00, 0xf4, 0x21, 0x00


	//----- nvinfo : EIATTR_KPARAM_INFO
	.align		4
.L_9:
        /*0018*/ 	.byte	0x04, 0x17
        /*001a*/ 	.short	(.L_11 - .L_10)
.L_10:
        /*001c*/ 	.word	0x00000000
        /*0020*/ 	.short	0x0007
        /*0022*/ 	.short	0x0038
        /*0024*/ 	.byte	0x00, 0xf0, 0x11, 0x00


	//----- nvinfo : EIATTR_KPARAM_INFO
	.align		4
.L_11:
        /*0028*/ 	.byte	0x04, 0x17
        /*002a*/ 	.short	(.L_13 - .L_12)
.L_12:
        /*002c*/ 	.word	0x00000000
        /*0030*/ 	.short	0x0006
        /*0032*/ 	.short	0x0030
        /*0034*/ 	.byte	0x00, 0xf4, 0x21, 0x00


	//----- nvinfo : EIATTR_KPARAM_INFO
	.align		4
.L_13:
        /*0038*/ 	.byte	0x04, 0x17
        /*003a*/ 	.short	(.L_15 - .L_14)
.L_14:
        /*003c*/ 	.word	0x00000000
        /*0040*/ 	.short	0x0005
        /*0042*/ 	.short	0x0028
        /*0044*/ 	.byte	0x00, 0xf4, 0x21, 0x00


	//----- nvinfo : EIATTR_KPARAM_INFO
	.align		4
.L_15:
        /*0048*/ 	.byte	0x04, 0x17
        /*004a*/ 	.short	(.L_17 - .L_16)
.L_16:
        /*004c*/ 	.word	0x00000000
        /*0050*/ 	.short	0x0004
        /*0052*/ 	.short	0x0020
        /*0054*/ 	.byte	0x00, 0xf4, 0x21, 0x00


	//----- nvinfo : EIATTR_KPARAM_INFO
	.align		4
.L_17:
        /*0058*/ 	.byte	0x04, 0x17
        /*005a*/ 	.short	(.L_19 - .L_18)
.L_18:
        /*005c*/ 	.word	0x00000000
        /*0060*/ 	.short	0x0003
        /*0062*/ 	.short	0x0018
        /*0064*/ 	.byte	0x00, 0xf4, 0x21, 0x00


	//----- nvinfo : EIATTR_KPARAM_INFO
	.align		4
.L_19:
        /*0068*/ 	.byte	0x04, 0x17
        /*006a*/ 	.short	(.L_21 - .L_20)
.L_20:
        /*006c*/ 	.word	0x00000000
        /*0070*/ 	.short	0x0002
        /*0072*/ 	.short	0x0010
        /*0074*/ 	.byte	0x00, 0xf4, 0x21, 0x00


	//----- nvinfo : EIATTR_KPARAM_INFO
	.align		4
.L_21:
        /*0078*/ 	.byte	0x04, 0x17
        /*007a*/ 	.short	(.L_23 - .L_22)
.L_22:
        /*007c*/ 	.word	0x00000000
        /*0080*/ 	.short	0x0001
        /*0082*/ 	.short	0x0008
        /*0084*/ 	.byte	0x00, 0xf4, 0x21, 0x00


	//----- nvinfo : EIATTR_KPARAM_INFO
	.align		4
.L_23:
        /*0088*/ 	.byte	0x04, 0x17
        /*008a*/ 	.short	(.L_25 - .L_24)
.L_24:
        /*008c*/ 	.word	0x00000000
        /*0090*/ 	.short	0x0000
        /*0092*/ 	.short	0x0000
        /*0094*/ 	.byte	0x00, 0xf4, 0x21, 0x00


	//----- nvinfo : EIATTR_SPARSE_MMA_MASK
	.align		4
.L_25:
        /*0098*/ 	.byte	0x03, 0x50
        /*009a*/ 	.short	0x0000


	//----- nvinfo : EIATTR_MAXREG_COUNT
	.align		4
        /*009c*/ 	.byte	0x03, 0x1b
        /*009e*/ 	.short	0x00ff


	//----- nvinfo : EIATTR_EXIT_INSTR_OFFSETS
	.align		4
        /*00a0*/ 	.byte	0x04, 0x1c
        /*00a2*/ 	.short	(.L_27 - .L_26)


	//   ....[0]....
.L_26:
        /*00a4*/ 	.word	0x00004620


	//   ....[1]....
        /*00a8*/ 	.word	0x00004690


	//----- nvinfo : EIATTR_REQNTID
	.align		4
.L_27:
        /*00ac*/ 	.byte	0x04, 0x10
        /*00ae*/ 	.short	(.L_29 - .L_28)
.L_28:
        /*00b0*/ 	.word	0x00000080
        /*00b4*/ 	.word	0x00000001
        /*00b8*/ 	.word	0x00000001


	//----- nvinfo : EIATTR_CBANK_PARAM_SIZE
	.align		4
.L_29:
        /*00bc*/ 	.byte	0x03, 0x19
        /*00be*/ 	.short	0x0048


	//----- nvinfo : EIATTR_PARAM_CBANK
	.align		4
        /*00c0*/ 	.byte	0x04, 0x0a
        /*00c2*/ 	.short	(.L_31 - .L_30)
	.align		4
.L_30:
        /*00c4*/ 	.word	index@(.nv.constant0.chunk_gated_delta_rule_fwd_kernel_h_blockdim64)
        /*00c8*/ 	.short	0x0210
        /*00ca*/ 	.short	0x0048


	//----- nvinfo : EIATTR_SW_WAR
	.align		4
.L_31:
        /*00cc*/ 	.byte	0x04, 0x36
        /*00ce*/ 	.short	(.L_33 - .L_32)
.L_32:
        /*00d0*/ 	.word	0x00000008
.L_33:


//--------------------- .nv.callgraph             --------------------------
	.section	.nv.callgraph,"",@"SHT_CUDA_CALLGRAPH"
	.align	4
	.sectionentsize	8
	.align		4
        /*0000*/ 	.word	0x00000000
	.align		4
        /*0004*/ 	.word	0xffffffff
	.align		4
        /*0008*/ 	.word	0x00000000
	.align		4
        /*000c*/ 	.word	0xfffffffe
	.align		4
        /*0010*/ 	.word	0x00000000
	.align		4
        /*0014*/ 	.word	0xfffffffd
	.align		4
        /*0018*/ 	.word	0x00000000
	.align		4
        /*001c*/ 	.word	0xfffffffc


//--------------------- .text.chunk_gated_delta_rule_fwd_kernel_h_blockdim64 --------------------------
	.section	.text.chunk_gated_delta_rule_fwd_kernel_h_blockdim64,"ax",@progbits
	.sectionflags	@"SHF_BARRIERS=1"
	.align	128
        .global         chunk_gated_delta_rule_fwd_kernel_h_blockdim64
        .type           chunk_gated_delta_rule_fwd_kernel_h_blockdim64,@function
        .size           chunk_gated_delta_rule_fwd_kernel_h_blockdim64,(.L_x_3 - chunk_gated_delta_rule_fwd_kernel_h_blockdim64)
        .other          chunk_gated_delta_rule_fwd_kernel_h_blockdim64,@"STO_CUDA_ENTRY STV_DEFAULT"
chunk_gated_delta_rule_fwd_kernel_h_blockdim64:
.text.chunk_gated_delta_rule_fwd_kernel_h_blockdim64:
[----:B------:R-:W1:Y:S01]  /*0000*/  LDC R1, c[0x0][0x28] ;  /* 0x00000a00ff017b82 */ /* 0x000e620000000800 */
[----:B------:R-:W2:Y:S07]  /*0010*/  S2R R0, SR_TID.X ;  /* 0x0000000000007919 */ /* 0x000eae0000002100 */
[----:B------:R-:W3:Y:S01]  /*0020*/  LDC R5, c[0x0][0x248] ;  /* 0x00009200ff057b82 */ /* 0x000ee20000000800 */
[----:B------:R-:W-:Y:S01]  /*0030*/  UMOV UR19, 0x400 ;  /* 0x0000040000137882 */ /* 0x000fe20000000000 */
[----:B------:R-:W-:Y:S01]  /*0040*/  ULDC.64 UR42, c[0x0][0x208] ;  /* 0x00008200002a7ab9 */ /* 0x000fe20000000a00 */
[----:B------:R-:W4:Y:S01]  /*0050*/  S2R R97, SR_CTAID.Y ;  /* 0x0000000000617919 */ /* 0x000f220000002600 */
[----:B------:R-:W-:-:S02]  /*0060*/  CS2R R62, SRZ ;  /* 0x00000000003e7805 */ /* 0x000fc4000001ff00 */
[----:B------:R-:W-:Y:S02]  /*0070*/  CS2R R64, SRZ ;  /* 0x0000000000407805 */ /* 0x000fe4000001ff00 */
[----:B------:R-:W-:Y:S01]  /*0080*/  CS2R R66, SRZ ;  /* 0x0000000000427805 */ /* 0x000fe2000001ff00 */
[----:B------:R-:W5:Y:S01]  /*0090*/  S2R R95, SR_CTAID.X ;  /* 0x00000000005f7919 */ /* 0x000f620000002500 */
[----:B------:R-:W1:Y:S01]  /*00a0*/  LDC.64 R112, c[0x0][0x220] ;  /* 0x00008800ff707b82 */ /* 0x000e620000000a00 */
[----:B------:R-:W-:Y:S02]  /*00b0*/  CS2R R68, SRZ ;  /* 0x0000000000447805 */ /* 0x000fe4000001ff00 */
[----:B------:R-:W-:-:S05]  /*00c0*/  CS2R R70, SRZ ;  /* 0x0000000000467805 */ /* 0x000fca000001ff00 */
[----:B------:R-:W1:Y:S01]  /*00d0*/  LDC.64 R122, c[0x0][0x218] ;  /* 0x00008600ff7a7b82 */ /* 0x000e620000000a00 */
[----:B---3--:R-:W-:-:S07]  /*00e0*/  VIADD R10, R5, 0x3f ;  /* 0x0000003f050a7836 */ /* 0x008fce0000000000 */
[----:B------:R-:W3:Y:S01]  /*00f0*/  S2UR UR4, SR_CgaCtaId ;  /* 0x00000000000479c3 */ /* 0x000ee20000008800 */
[----:B------:R-:W-:Y:S01]  /*0100*/  ISETP.GT.AND P5, PT, R10, 0x3f, PT ;  /* 0x0000003f0a00780c */ /* 0x000fe20003fa4270 */
[----:B--2---:R-:W-:Y:S01]  /*0110*/  IMAD.SHL.U32 R8, R0, 0x8, RZ ;  /* 0x0000000800087824 */ /* 0x004fe200078e00ff */
[----:B------:R-:W-:-:S05]  /*0120*/  SHF.R.U32.HI R94, RZ, 0x3, R0 ;  /* 0x00000003ff5e7819 */ /* 0x000fca0000011600 */
[----:B------:R-:W2:Y:S01]  /*0130*/  LDC.64 R116, c[0x0][0x210] ;  /* 0x00008400ff747b82 */ /* 0x000ea20000000a00 */
[----:B------:R-:W-:Y:S02]  /*0140*/  LOP3.LUT R7, R0, 0x1, RZ, 0xc0, !PT ;  /* 0x0000000100077812 */ /* 0x000fe400078ec0ff */
[----:B------:R-:W-:Y:S02]  /*0150*/  LOP3.LUT R2, R8, 0x10, RZ, 0xc0, !PT ;  /* 0x0000001008027812 */ /* 0x000fe400078ec0ff */
[----:B------:R-:W-:Y:S01]  /*0160*/  LOP3.LUT R3, R0, 0x18, RZ, 0xc0, !PT ;  /* 0x0000001800037812 */ /* 0x000fe200078ec0ff */
[----:B-----5:R-:W-:Y:S01]  /*0170*/  IMAD.SHL.U32 R95, R95, 0x20, RZ ;  /* 0x000000205f5f7824 */ /* 0x020fe200078e00ff */
[----:B------:R-:W-:Y:S01]  /*0180*/  SGXT.U32 R94, R94, 0x4 ;  /* 0x000000045e5e781a */ /* 0x000fe20000000000 */
[----:B------:R-:W-:Y:S01]  /*0190*/  IMAD R17, R7, 0x8, R2 ;  /* 0x0000000807117824 */ /* 0x000fe200078e0202 */
[----:B------:R-:W-:Y:S01]  /*01a0*/  LOP3.LUT R6, R0, 0x40, RZ, 0xc0, !PT ;  /* 0x0000004000067812 */ /* 0x000fe200078ec0ff */
[----:B------:R-:W-:Y:S01]  /*01b0*/  IMAD R11, R3, 0x9, RZ ;  /* 0x00000009030b7824 */ /* 0x000fe200078e02ff */
[----:B------:R-:W-:Y:S01]  /*01c0*/  SHF.R.U32.HI R96, RZ, 0x2, R0 ;  /* 0x00000002ff607819 */ /* 0x000fe20000011600 */
[C---:B------:R-:W-:Y:S01]  /*01d0*/  IMAD.WIDE.U32 R2, R94.reuse, 0x1000, RZ ;  /* 0x000010005e027825 */ /* 0x040fe200078e00ff */
[----:B------:R-:W-:Y:S01]  /*01e0*/  LOP3.LUT R91, R17, 0x20, R8, 0xf8, !PT ;  /* 0x00000020115b7812 */ /* 0x000fe200078ef808 */
[----:B------:R-:W5:Y:S01]  /*01f0*/  LDC.64 R110, c[0x0][0x230] ;  /* 0x00008c00ff6e7b82 */ /* 0x000f620000000a00 */
[----:B------:R-:W-:Y:S01]  /*0200*/  LOP3.LUT R34, R94, 0x10, RZ, 0xfc, !PT ;  /* 0x000000105e227812 */ /* 0x000fe200078efcff */
[----:B---3--:R-:W-:Y:S01]  /*0210*/  ULEA UR19, UR4, UR19, 0x18 ;  /* 0x0000001304137291 */ /* 0x008fe2000f8ec03f */
[----:B------:R-:W-:-:S02]  /*0220*/  LOP3.LUT R33, R2, R91, RZ, 0xfc, !PT ;  /* 0x0000005b02217212 */ /* 0x000fc400078efcff */
[----:B------:R-:W-:Y:S02]  /*0230*/  SGXT.U32 R96, R96, 0x4 ;  /* 0x000000046060781a */ /* 0x000fe40000000000 */
[----:B------:R-:W-:Y:S02]  /*0240*/  SHF.R.U32.HI R9, RZ, 0x2, R6 ;  /* 0x00000002ff097819 */ /* 0x000fe40000011606 */
[----:B------:R-:W-:Y:S02]  /*0250*/  SHF.R.S32.HI R4, RZ, 0x5, R0 ;  /* 0x00000005ff047819 */ /* 0x000fe40000011400 */
[C---:B------:R-:W-:Y:S01]  /*0260*/  SHF.L.U64.HI R43, R33.reuse, 0x1, R3 ;  /* 0x00000001212b7819 */ /* 0x040fe20000010203 */
[----:B------:R-:W-:Y:S01]  /*0270*/  IMAD.WIDE.U32 R2, R34, 0x1000, RZ ;  /* 0x0000100022027825 */ /* 0x000fe200078e00ff */
[----:B------:R-:W-:Y:S02]  /*0280*/  LOP3.LUT R96, R96, R9, RZ, 0xfc, !PT ;  /* 0x0000000960607212 */ /* 0x000fe400078efcff */
[----:B------:R-:W-:Y:S01]  /*0290*/  SGXT R4, R4, 0x1 ;  /* 0x000000010404781a */ /* 0x000fe20000000200 */
[----:B------:R-:W-:Y:S01]  /*02a0*/  IMAD.SHL.U32 R33, R33, 0x2, RZ ;  /* 0x0000000221217824 */ /* 0x000fe200078e00ff */
[----:B------:R-:W-:-:S02]  /*02b0*/  ISETP.GE.AND P0, PT, R94, R5, PT ;  /* 0x000000055e00720c */ /* 0x000fc40003f06270 */
[----:B------:R-:W-:Y:S02]  /*02c0*/  SEL R9, RZ, 0x10, !P5 ;  /* 0x00000010ff097807 */ /* 0x000fe40006800000 */
[----:B------:R-:W-:Y:S02]  /*02d0*/  LOP3.LUT R47, R2, R91, RZ, 0xfc, !PT ;  /* 0x0000005b022f7212 */ /* 0x000fe400078efcff */
[----:B------:R-:W-:Y:S02]  /*02e0*/  LOP3.LUT R19, R11, 0x120, R4, 0xf8, !PT ;  /* 0x000001200b137812 */ /* 0x000fe400078ef804 */
[----:B------:R-:W-:Y:S02]  /*02f0*/  SEL R2, R9, RZ, !P0 ;  /* 0x000000ff09027207 */ /* 0x000fe40004000000 */
[----:B------:R-:W-:Y:S02]  /*0300*/  LOP3.LUT R4, R94, 0x20, RZ, 0xfc, !PT ;  /* 0x000000205e047812 */ /* 0x000fe400078efcff */
[----:B------:R-:W-:-:S02]  /*0310*/  ISETP.GE.AND P0, PT, R34, R5, PT ;  /* 0x000000052200720c */ /* 0x000fc40003f06270 */
[----:B------:R-:W-:Y:S01]  /*0320*/  LOP3.LUT R36, R94, 0x30, RZ, 0xfc, !PT ;  /* 0x000000305e247812 */ /* 0x000fe200078efcff */
[----:B------:R-:W-:Y:S01]  /*0330*/  IMAD.WIDE.U32 R12, R4, 0x1000, RZ ;  /* 0x00001000040c7825 */ /* 0x000fe200078e00ff */
[----:B------:R-:W-:Y:S02]  /*0340*/  ISETP.NE.U32.AND P4, PT, R2, RZ, PT ;  /* 0x000000ff0200720c */ /* 0x000fe40003f85070 */
[-C--:B------:R-:W-:Y:S01]  /*0350*/  ISETP.GE.AND P1, PT, R4, R5.reuse, PT ;  /* 0x000000050400720c */ /* 0x080fe20003f26270 */
[C---:B------:R-:W-:Y:S01]  /*0360*/  IMAD.WIDE.U32 R14, R36.reuse, 0x1000, RZ ;  /* 0x00001000240e7825 */ /* 0x040fe200078e00ff */
[----:B------:R-:W-:Y:S02]  /*0370*/  SEL R2, R9, RZ, !P0 ;  /* 0x000000ff09027207 */ /* 0x000fe40004000000 */
[----:B------:R-:W-:Y:S02]  /*0380*/  ISETP.GE.AND P2, PT, R36, R5, PT ;  /* 0x000000052400720c */ /* 0x000fe40003f46270 */
[C---:B------:R-:W-:Y:S01]  /*0390*/  SHF.L.U64.HI R49, R47.reuse, 0x1, R3 ;  /* 0x000000012f317819 */ /* 0x040fe20000010203 */
[----:B------:R-:W-:Y:S01]  /*03a0*/  IMAD.SHL.U32 R47, R47, 0x2, RZ ;  /* 0x000000022f2f7824 */ /* 0x000fe200078e00ff */
[----:B------:R-:W-:-:S02]  /*03b0*/  SEL R3, R9, RZ, !P1 ;  /* 0x000000ff09037207 */ /* 0x000fc40004800000 */
[----:B------:R-:W-:Y:S02]  /*03c0*/  ISETP.NE.U32.AND P3, PT, R2, RZ, PT ;  /* 0x000000ff0200720c */ /* 0x000fe40003f65070 */
[----:B------:R-:W-:Y:S02]  /*03d0*/  SEL R9, R9, RZ, !P2 ;  /* 0x000000ff09097207 */ /* 0x000fe40005000000 */
[----:B----4-:R-:W-:Y:S02]  /*03e0*/  LOP3.LUT R2, R97, 0xffe0, RZ, 0xc0, !PT ;  /* 0x0000ffe061027812 */ /* 0x010fe400078ec0ff */
[----:B------:R-:W-:Y:S02]  /*03f0*/  ISETP.NE.U32.AND P1, PT, R9, RZ, PT ;  /* 0x000000ff0900720c */ /* 0x000fe40003f25070 */
[----:B------:R-:W-:Y:S01]  /*0400*/  LOP3.LUT R35, R14, R91, RZ, 0xfc, !PT ;  /* 0x0000005b0e237212 */ /* 0x000fe200078efcff */
[----:B------:R-:W-:Y:S01]  /*0410*/  IMAD R9, R2, R5, RZ ;  /* 0x0000000502097224 */ /* 0x000fe200078e02ff */
[----:B------:R-:W-:-:S02]  /*0420*/  SHF.R.S32.HI R105, RZ, 0x1f, R95 ;  /* 0x0000001fff697819 */ /* 0x000fc4000001145f */
[C---:B------:R-:W-:Y:S01]  /*0430*/  SHF.L.U64.HI R37, R35.reuse, 0x1, R15 ;  /* 0x0000000123257819 */ /* 0x040fe2000001020f */
[----:B------:R-:W-:Y:S01]  /*0440*/  IMAD.SHL.U32 R35, R35, 0x2, RZ ;  /* 0x0000000223237824 */ /* 0x000fe200078e00ff */
[C---:B------:R-:W-:Y:S01]  /*0450*/  LOP3.LUT R106, R9.reuse, 0x1f, R97, 0xf8, !PT ;  /* 0x0000001f096a7812 */ /* 0x040fe200078ef861 */
[----:B-----5:R-:W-:Y:S01]  /*0460*/  IMAD.WIDE R110, R9, 0x4, R110 ;  /* 0x00000004096e7825 */ /* 0x020fe200078e026e */
[----:B------:R-:W-:Y:S02]  /*0470*/  LOP3.LUT R104, R17, R95, RZ, 0xfc, !PT ;  /* 0x0000005f11687212 */ /* 0x000fe400078efcff */
[----:B------:R-:W-:Y:S01]  /*0480*/  LOP3.LUT R93, R96, 0x20, RZ, 0xfc, !PT ;  /* 0x00000020605d7812 */ /* 0x000fe200078efcff */
[----:B------:R-:W-:Y:S01]  /*0490*/  IMAD.SHL.U32 R106, R106, 0x80, RZ ;  /* 0x000000806a6a7824 */ /* 0x000fe200078e00ff */
[----:B------:R-:W-:Y:S01]  /*04a0*/  LOP3.LUT R39, R12, R91, RZ, 0xfc, !PT ;  /* 0x0000005b0c277212 */ /* 0x000fe200078efcff */
[----:B------:R-:W-:Y:S01]  /*04b0*/  IMAD.WIDE.U32 R100, R96, 0x1000, R104 ;  /* 0x0000100060647825 */ /* 0x000fe200078e0068 */
[----:B------:R-:W-:-:S02]  /*04c0*/  SHF.R.U32.HI R18, RZ, 0x2, R0 ;  /* 0x00000002ff127819 */ /* 0x000fc40000011600 */
[----:B------:R-:W-:Y:S01]  /*04d0*/  SHF.L.U64.HI R45, R39, 0x1, R13 ;  /* 0x00000001272d7819 */ /* 0x000fe2000001020d */
[C---:B-1----:R-:W-:Y:S01]  /*04e0*/  IMAD.WIDE R112, R106.reuse, 0x2, R112 ;  /* 0x000000026a707825 */ /* 0x042fe200078e0270 */
[----:B------:R-:W-:Y:S02]  /*04f0*/  ISETP.NE.U32.AND P2, PT, R3, RZ, PT ;  /* 0x000000ff0300720c */ /* 0x000fe40003f45070 */
[----:B------:R-:W-:Y:S01]  /*0500*/  SHF.R.U32.HI R11, RZ, 0x1, R0 ;  /* 0x00000001ff0b7819 */ /* 0x000fe20000011600 */
[----:B------:R-:W-:Y:S01]  /*0510*/  IMAD.WIDE R122, R106, 0x2, R122 ;  /* 0x000000026a7a7825 */ /* 0x000fe200078e027a */
[C---:B------:R-:W-:Y:S02]  /*0520*/  IADD3 R22, P0, R112.reuse, R47, RZ ;  /* 0x0000002f70167210 */ /* 0x040fe40007f1e0ff */
[----:B------:R-:W-:Y:S01]  /*0530*/  IADD3 R20, P6, R112, R33, RZ ;  /* 0x0000002170147210 */ /* 0x000fe20007fde0ff */
[----:B------:R-:W-:Y:S01]  /*0540*/  IMAD.WIDE.U32 R102, R93, 0x1000, R104 ;  /* 0x000010005d667825 */ /* 0x000fe200078e0068 */
[----:B------:R-:W-:-:S02]  /*0550*/  SGXT.U32 R18, R18, 0x3 ;  /* 0x000000031212781a */ /* 0x000fc40000000000 */
[----:B------:R-:W-:Y:S01]  /*0560*/  SEL R27, RZ, 0x4, !P5 ;  /* 0x00000004ff1b7807 */ /* 0x000fe20006800000 */
[----:B------:R-:W-:Y:S01]  /*0570*/  IMAD.X R23, R113, 0x1, R49, P0 ;  /* 0x0000000171177824 */ /* 0x000fe200000e0631 */
[----:B------:R-:W-:Y:S01]  /*0580*/  IADD3 R28, P0, R112, R35, RZ ;  /* 0x00000023701c7210 */ /* 0x000fe20007f1e0ff */
[----:B------:R-:W-:Y:S01]  /*0590*/  IMAD.SHL.U32 R39, R39, 0x2, RZ ;  /* 0x0000000227277824 */ /* 0x000fe200078e00ff */
[----:B------:R-:W-:Y:S01]  /*05a0*/  LOP3.LUT R92, R18, 0x30, R11, 0xf8, !PT ;  /* 0x00000030125c7812 */ /* 0x000fe200078ef80b */
[----:B------:R-:W-:Y:S01]  /*05b0*/  IMAD.X R21, R113, 0x1, R43, P6 ;  /* 0x0000000171157824 */ /* 0x000fe200030e062b */
[----:B------:R-:W-:Y:S01]  /*05c0*/  LOP3.LUT R13, R17, 0x18, R0, 0x78, !PT ;  /* 0x00000018110d7812 */ /* 0x000fe200078e7800 */
[----:B------:R-:W-:Y:S01]  /*05d0*/  IMAD.X R29, R113, 0x1, R37, P0 ;  /* 0x00000001711d7824 */ /* 0x000fe200000e0625 */
[----:B------:R-:W-:Y:S01]  /*05e0*/  LEA R2, P0, R102, R122, 0x1 ;  /* 0x0000007a66027211 */ /* 0x000fe200078008ff */
[----:B------:R-:W-:Y:S01]  /*05f0*/  IMAD.SHL.U32 R12, R6, 0x8, RZ ;  /* 0x00000008060c7824 */ /* 0x000fe200078e00ff */
[----:B------:R-:W-:Y:S01]  /*0600*/  IADD3 R24, P6, R112, R39, RZ ;  /* 0x0000002770187210 */ /* 0x000fe20007fde0ff */
[----:B------:R-:W-:Y:S01]  /*0610*/  IMAD R86, R96, 0x20, R13 ;  /* 0x0000002060567824 */ /* 0x000fe200078e020d */
[----:B------:R-:W-:Y:S01]  /*0620*/  LEA.HI.X R3, R102, R123, R103, 0x1, P0 ;  /* 0x0000007b66037211 */ /* 0x000fe200000f0c67 */
[----:B--2---:R-:W-:Y:S01]  /*0630*/  IMAD.WIDE R116, R106, 0x2, R116 ;  /* 0x000000026a747825 */ /* 0x004fe200078e0274 */
[----:B------:R-:W-:-:S02]  /*0640*/  ISETP.GE.U32.AND P0, PT, R104, 0x80, PT ;  /* 0x000000806800780c */ /* 0x000fc40003f06070 */
[----:B------:R-:W-:Y:S01]  /*0650*/  LOP3.LUT R14, R19, R12, RZ, 0xfc, !PT ;  /* 0x0000000c130e7212 */ /* 0x000fe200078efcff */
[----:B------:R-:W-:Y:S01]  /*0660*/  IMAD.X R25, R113, 0x1, R45, P6 ;  /* 0x0000000171197824 */ /* 0x000fe200030e062d */
[C---:B------:R-:W-:Y:S02]  /*0670*/  LEA R30, P6, R100.reuse, R122, 0x1 ;  /* 0x0000007a641e7211 */ /* 0x040fe400078c08ff */
[----:B------:R-:W-:Y:S02]  /*0680*/  ISETP.GE.AND.EX P0, PT, R105, RZ, PT, P0 ;  /* 0x000000ff6900720c */ /* 0x000fe40003f06300 */
[----:B------:R-:W-:Y:S02]  /*0690*/  LEA.HI.X R31, R100, R123, R101, 0x1, P6 ;  /* 0x0000007b641f7211 */ /* 0x000fe400030f0c65 */
[----:B------:R-:W-:Y:S02]  /*06a0*/  ISETP.GE.AND P6, PT, R92, R5, PT ;  /* 0x000000055c00720c */ /* 0x000fe40003fc6270 */
[----:B------:R-:W-:-:S02]  /*06b0*/  ISETP.GT.AND P0, PT, R95, -0x1, !P0 ;  /* 0xffffffff5f00780c */ /* 0x000fc40004704270 */
[----:B------:R-:W-:Y:S02]  /*06c0*/  SEL R38, R27, RZ, !P6 ;  /* 0x000000ff1b267207 */ /* 0x000fe40007000000 */
[----:B------:R-:W-:Y:S02]  /*06d0*/  ISETP.LT.AND P6, PT, R96, R5, P0 ;  /* 0x000000056000720c */ /* 0x000fe400007c1270 */
[C---:B------:R-:W-:Y:S02]  /*06e0*/  LOP3.LUT R90, R14.reuse, R91, RZ, 0x3c, !PT ;  /* 0x0000005b0e5a7212 */ /* 0x040fe400078e3cff */
[----:B------:R-:W-:Y:S02]  /*06f0*/  P2R R15, PR, RZ, 0x40 ;  /* 0x00000040ff0f7803 */ /* 0x000fe40000000000 */
[----:B------:R-:W-:Y:S02]  /*0700*/  SEL R15, RZ, 0x10, !P6 ;  /* 0x00000010ff0f7807 */ /* 0x000fe40007000000 */
[----:B------:R-:W-:-:S02]  /*0710*/  LOP3.LUT R89, R14, 0x400, R91, 0x1e, !PT ;  /* 0x000004000e597812 */ /* 0x000fc400078e1e5b */
[C-C-:B------:R-:W-:Y:S02]  /*0720*/  LOP3.LUT R88, R14.reuse, 0x800, R91.reuse, 0x1e, !PT ;  /* 0x000008000e587812 */ /* 0x140fe400078e1e5b */
[----:B------:R-:W-:Y:S02]  /*0730*/  SEL R15, R15, RZ, P5 ;  /* 0x000000ff0f0f7207 */ /* 0x000fe40002800000 */
[----:B------:R-:W-:Y:S02]  /*0740*/  LOP3.LUT R87, R14, 0xc00, R91, 0x1e, !PT ;  /* 0x00000c000e577812 */ /* 0x000fe400078e1e5b */
[----:B------:R-:W-:Y:S02]  /*0750*/  LEA R19, R90, UR19, 0x1 ;  /* 0x000000135a137c11 */ /* 0x000fe4000f8e08ff */
[----:B------:R-:W-:Y:S02]  /*0760*/  LEA R17, R89, UR19, 0x1 ;  /* 0x0000001359117c11 */ /* 0x000fe4000f8e08ff */
[----:B------:R-:W-:Y:S01]  /*0770*/  LEA R16, R88, UR19, 0x1 ;  /* 0x0000001358107c11 */ /* 0x000fe2000f8e08ff */
[----:B------:R-:W-:Y:S01]  /*0780*/  @!PT LDS RZ, [RZ] ;  /* 0x00000000fffff984 */ /* 0x000fe20000000800 */
[----:B------:R-:W-:Y:S01]  /*0790*/  @!PT LDS RZ, [RZ] ;  /* 0x00000000fffff984 */ /* 0x000fe20000000800 */
[----:B------:R-:W-:Y:S01]  /*07a0*/  @!PT LDS RZ, [RZ] ;  /* 0x00000000fffff984 */ /* 0x000fe20000000800 */
[----:B------:R-:W-:Y:S01]  /*07b0*/  LDGSTS.E.BYPASS.128 [R19], desc[UR42][R20.64], P4 ;  /* 0x0000000014137fae */ /* 0x000fe2000a101c6a */
[----:B------:R-:W-:-:S02]  /*07c0*/  ISETP.NE.U32.AND P6, PT, R15, RZ, PT ;  /* 0x000000ff0f00720c */ /* 0x000fc40003fc5070 */
[----:B------:R-:W-:Y:S01]  /*07d0*/  LEA R14, R87, UR19, 0x1 ;  /* 0x00000013570e7c11 */ /* 0x000fe2000f8e08ff */
[----:B------:R-:W-:Y:S01]  /*07e0*/  LDGSTS.E.BYPASS.128 [R17], desc[UR42][R22.64], P3 ;  /* 0x0000000016117fae */ /* 0x000fe20009901c6a */
[----:B------:R-:W-:Y:S02]  /*07f0*/  LEA R41, R86, UR19, 0x1 ;  /* 0x0000001356297c11 */ /* 0x000fe4000f8e08ff */
[----:B------:R-:W-:Y:S01]  /*0800*/  LOP3.LUT R26, R92, 0x8, RZ, 0xfc, !PT ;  /* 0x000000085c1a7812 */ /* 0x000fe200078efcff */
[----:B------:R-:W-:Y:S01]  /*0810*/  LDGSTS.E.BYPASS.128 [R16], desc[UR42][R24.64], P2 ;  /* 0x0000000018107fae */ /* 0x000fe20009101c6a */
[----:B------:R-:W-:Y:S02]  /*0820*/  LOP3.LUT R34, R34, 0x40, RZ, 0xfc, !PT ;  /* 0x0000004022227812 */ /* 0x000fe400078efcff */
[----:B------:R-:W-:Y:S01]  /*0830*/  LOP3.LUT R15, R96, 0x40, RZ, 0xfc, !PT ;  /* 0x00000040600f7812 */ /* 0x000fe200078efcff */
[----:B------:R-:W-:Y:S01]  /*0840*/  LDGSTS.E.BYPASS.128 [R14], desc[UR42][R28.64], P1 ;  /* 0x000000001c0e7fae */ /* 0x000fe20008901c6a */
[C---:B------:R-:W-:Y:S01]  /*0850*/  SHF.L.U64.HI R55, R34.reuse, 0xd, RZ ;  /* 0x0000000d22377819 */ /* 0x040fe200000102ff */
[----:B------:R-:W-:Y:S01]  /*0860*/  IMAD.SHL.U32 R53, R34, 0x2000, RZ ;  /* 0x0000200022357824 */ /* 0x000fe200078e00ff */
[----:B------:R-:W-:Y:S01]  /*0870*/  LOP3.LUT R61, R92, 0x40, RZ, 0xfc, !PT ;  /* 0x000000405c3d7812 */ /* 0x000fe200078efcff */
[----:B------:R-:W0:Y:S01]  /*0880*/  LDGDEPBAR ;  /* 0x00000000000079af */ /* 0x000e220000000000 */
[----:B------:R-:W-:-:S03]  /*0890*/  LOP3.LUT R9, R93, 0x40, RZ, 0xfc, !PT ;  /* 0x000000405d097812 */ /* 0x000fc600078efcff */
[----:B------:R-:W-:Y:S04]  /*08a0*/  LDGSTS.E.BYPASS.128 [R19+0x6000], desc[UR42][R20.64+0x80], P4 ;  /* 0x0600008014137fae */ /* 0x000fe8000a101c6a */
[----:B------:R-:W-:Y:S04]  /*08b0*/  LDGSTS.E.BYPASS.128 [R17+0x6000], desc[UR42][R22.64+0x80], P3 ;  /* 0x0600008016117fae */ /* 0x000fe80009901c6a */
[----:B------:R-:W-:Y:S04]  /*08c0*/  LDGSTS.E.BYPASS.128 [R16+0x6000], desc[UR42][R24.64+0x80], P2 ;  /* 0x0600008018107fae */ /* 0x000fe80009101c6a */
[----:B------:R1:W-:Y:S04]  /*08d0*/  LDGSTS.E.BYPASS.128 [R14+0x6000], desc[UR42][R28.64+0x80], P1 ;  /* 0x060000801c0e7fae */ /* 0x0003e80008901c6a */
[----:B------:R-:W0:Y:S04]  /*08e0*/  LDGDEPBAR ;  /* 0x00000000000079af */ /* 0x000e280000000000 */
[----:B------:R2:W-:Y:S01]  /*08f0*/  LDGSTS.E.BYPASS.128 [R41+0x18000], desc[UR42][R30.64], P6 ;  /* 0x180000001e297fae */ /* 0x0005e2000b101c6a */
[----:B------:R-:W-:-:S04]  /*0900*/  ISETP.LT.AND P6, PT, R93, R5, P0 ;  /* 0x000000055d00720c */ /* 0x000fc800007c1270 */
[----:B------:R-:W-:Y:S02]  /*0910*/  P2R R13, PR, RZ, 0x40 ;  /* 0x00000040ff0d7803 */ /* 0x000fe40000000000 */
[----:B------:R-:W-:Y:S02]  /*0920*/  SEL R13, RZ, 0x10, !P6 ;  /* 0x00000010ff0d7807 */ /* 0x000fe40007000000 */
[----:B------:R-:W-:Y:S02]  /*0930*/  LOP3.LUT P6, RZ, R0, 0x3, RZ, 0xc0, !PT ;  /* 0x0000000300ff7812 */ /* 0x000fe400078cc0ff */
[----:B------:R-:W-:Y:S02]  /*0940*/  SEL R13, R13, RZ, P5 ;  /* 0x000000ff0d0d7207 */ /* 0x000fe40002800000 */
[----:B------:R-:W-:-:S04]  /*0950*/  ISETP.GE.AND P5, PT, R26, R5, PT ;  /* 0x000000051a00720c */ /* 0x000fc80003fa6270 */
[----:B------:R-:W-:Y:S02]  /*0960*/  SEL R27, R27, RZ, !P5 ;  /* 0x000000ff1b1b7207 */ /* 0x000fe40006800000 */
[----:B------:R-:W-:Y:S02]  /*0970*/  ISETP.NE.U32.AND P5, PT, R13, RZ, PT ;  /* 0x000000ff0d00720c */ /* 0x000fe40003fa5070 */
[C---:B------:R-:W-:Y:S01]  /*0980*/  LOP3.LUT R13, R97.reuse, 0x1f, RZ, 0xc0, !PT ;  /* 0x0000001f610d7812 */ /* 0x040fe200078ec0ff */
[----:B------:R-:W-:-:S04]  /*0990*/  IMAD.SHL.U32 R97, R97, 0x4000, RZ ;  /* 0x0000400061617824 */ /* 0x000fc800078e00ff */
[----:B------:R-:W-:-:S06]  /*09a0*/  IMAD.WIDE.U32 R110, R13, 0x4, R110 ;  /* 0x000000040d6e7825 */ /* 0x000fcc00078e006e */
[----:B------:R3:W-:Y:S01]  /*09b0*/  LDGSTS.E.BYPASS.128 [R41+0x18800], desc[UR42][R2.64], P5 ;  /* 0x1880000002297fae */ /* 0x0007e2000a901c6a */
[----:B------:R-:W-:Y:S01]  /*09c0*/  IADD3 R32, P5, R116, R33, RZ ;  /* 0x0000002174207210 */ /* 0x000fe20007fbe0ff */
[----:B-1----:R-:W-:Y:S02]  /*09d0*/  IMAD.WIDE.U32 R28, R92, 0x80, R110 ;  /* 0x000000805c1c7825 */ /* 0x002fe400078e006e */
[----:B------:R-:W0:Y:S02]  /*09e0*/  LDGDEPBAR ;  /* 0x00000000000079af */ /* 0x000e240000000000 */
[----:B------:R-:W-:Y:S01]  /*09f0*/  IMAD.X R33, R117, 0x1, R43, P5 ;  /* 0x0000000175217824 */ /* 0x000fe200028e062b */
[----:B------:R-:W-:Y:S01]  /*0a00*/  @!P6 ISETP.NE.U32.AND P5, PT, R38, RZ, PT ;  /* 0x000000ff2600e20c */ /* 0x000fe20003fa5070 */
[----:B--2---:R-:W-:Y:S01]  /*0a10*/  IMAD.WIDE.U32 R30, R26, 0x80, R110 ;  /* 0x000000801a1e7825 */ /* 0x004fe200078e006e */
[----:B------:R-:W-:Y:S02]  /*0a20*/  LEA R43, R92, UR19, 0x2 ;  /* 0x000000135c2b7c11 */ /* 0x000fe4000f8e10ff */
[----:B------:R-:W-:-:S02]  /*0a30*/  LOP3.LUT R38, R94, 0x40, RZ, 0xfc, !PT ;  /* 0x000000405e267812 */ /* 0x000fc400078efcff */
[----:B---3--:R-:W-:Y:S02]  /*0a40*/  P2R R2, PR, RZ, 0x40 ;  /* 0x00000040ff027803 */ /* 0x008fe40000000000 */
[----:B------:R-:W-:Y:S01]  /*0a50*/  LOP3.LUT R2, R36, 0x40, RZ, 0xfc, !PT ;  /* 0x0000004024027812 */ /* 0x000fe200078efcff */
[----:B------:R-:W-:Y:S01]  /*0a60*/  IMAD.SHL.U32 R57, R38, 0x2000, RZ ;  /* 0x0000200026397824 */ /* 0x000fe200078e00ff */
[----:B------:R-:W-:Y:S02]  /*0a70*/  LOP3.LUT R3, R4, 0x40, RZ, 0xfc, !PT ;  /* 0x0000004004037812 */ /* 0x000fe400078efcff */
[----:B------:R-:W-:Y:S01]  /*0a80*/  SHF.R.S32.HI R4, RZ, 0x1f, R5 ;  /* 0x0000001fff047819 */ /* 0x000fe20000011405 */
[----:B------:R1:W-:Y:S01]  /*0a90*/  @!P6 LDGSTS.E [R43+0x1d400], desc[UR42][R28.64], P5 ;  /* 0x1d4000001c2befae */ /* 0x0003e2000a92186a */
[----:B------:R-:W-:Y:S02]  /*0aa0*/  IADD3 R24, P5, R116, R47, RZ ;  /* 0x0000002f74187210 */ /* 0x000fe40007fbe0ff */
[----:B------:R-:W-:-:S02]  /*0ab0*/  SHF.L.U64.HI R59, R38, 0xd, RZ ;  /* 0x0000000d263b7819 */ /* 0x000fc400000102ff */
[----:B------:R-:W-:Y:S01]  /*0ac0*/  SHF.L.U64.HI R51, R3, 0xd, RZ ;  /* 0x0000000d03337819 */ /* 0x000fe200000102ff */
[----:B------:R-:W-:Y:S01]  /*0ad0*/  IMAD.X R25, R117, 0x1, R49, P5 ;  /* 0x0000000175197824 */ /* 0x000fe200028e0631 */
[----:B------:R-:W-:Y:S01]  /*0ae0*/  IADD3 R20, P5, R116, R39, RZ ;  /* 0x0000002774147210 */ /* 0x000fe20007fbe0ff */
[----:B------:R-:W-:Y:S01]  /*0af0*/  IMAD.SHL.U32 R49, R3, 0x2000, RZ ;  /* 0x0000200003317824 */ /* 0x000fe200078e00ff */
[----:B------:R-:W-:-:S03]  /*0b00*/  SHF.L.U64.HI R47, R2, 0xd, RZ ;  /* 0x0000000d022f7819 */ /* 0x000fc600000102ff */
[----:B------:R-:W-:Y:S01]  /*0b10*/  IMAD.X R21, R117, 0x1, R45, P5 ;  /* 0x0000000175157824 */ /* 0x000fe200028e062d */
[----:B------:R-:W-:Y:S01]  /*0b20*/  IADD3 R22, P5, R116, R35, RZ ;  /* 0x0000002374167210 */ /* 0x000fe20007fbe0ff */
[----:B-1----:R-:W-:-:S04]  /*0b30*/  IMAD.WIDE.U32 R28, R91, 0x2, RZ ;  /* 0x000000025b1c7825 */ /* 0x002fc800078e00ff */
[----:B------:R-:W-:Y:S01]  /*0b40*/  IMAD.X R23, R117, 0x1, R37, P5 ;  /* 0x0000000175177824 */ /* 0x000fe200028e0625 */
[----:B------:R-:W-:Y:S01]  /*0b50*/  @!P6 ISETP.NE.U32.AND P5, PT, R27, RZ, PT ;  /* 0x000000ff1b00e20c */ /* 0x000fe20003fa5070 */
[----:B------:R-:W-:Y:S01]  /*0b60*/  IMAD.SHL.U32 R45, R2, 0x2000, RZ ;  /* 0x00002000022d7824 */ /* 0x000fe200078e00ff */
[-C--:B------:R-:W-:Y:S02]  /*0b70*/  LOP3.LUT R57, R57, R28.reuse, RZ, 0xfc, !PT ;  /* 0x0000001c39397212 */ /* 0x080fe400078efcff */
[----:B------:R-:W-:Y:S02]  /*0b80*/  LOP3.LUT R53, R53, R28, RZ, 0xfc, !PT ;  /* 0x0000001c35357212 */ /* 0x000fe400078efcff */
[-C--:B------:R-:W-:Y:S02]  /*0b90*/  LOP3.LUT R59, R59, R29.reuse, RZ, 0xfc, !PT ;  /* 0x0000001d3b3b7212 */ /* 0x080fe400078efcff */
[-C--:B------:R-:W-:Y:S02]  /*0ba0*/  LOP3.LUT R55, R55, R29.reuse, RZ, 0xfc, !PT ;  /* 0x0000001d37377212 */ /* 0x080fe400078efcff */
[----:B------:R-:W-:-:S02]  /*0bb0*/  LOP3.LUT R51, R51, R29, RZ, 0xfc, !PT ;  /* 0x0000001d33337212 */ /* 0x000fc400078efcff */
[----:B------:R-:W-:Y:S01]  /*0bc0*/  LOP3.LUT R47, R47, R29, RZ, 0xfc, !PT ;  /* 0x0000001d2f2f7212 */ /* 0x000fe200078efcff */
[----:B------:R-:W-:Y:S01]  /*0bd0*/  @!P6 LDGSTS.E [R43+0x1d420], desc[UR42][R30.64], P5 ;  /* 0x1d4200001e2befae */ /* 0x000fe2000a92186a */
[-C--:B------:R-:W-:Y:S02]  /*0be0*/  LOP3.LUT R49, R49, R28.reuse, RZ, 0xfc, !PT ;  /* 0x0000001c31317212 */ /* 0x080fe400078efcff */
[----:B------:R-:W-:Y:S01]  /*0bf0*/  LOP3.LUT R45, R45, R28, RZ, 0xfc, !PT ;  /* 0x0000001c2d2d7212 */ /* 0x000fe200078efcff */
[----:B------:R-:W0:Y:S04]  /*0c00*/  LDGDEPBAR ;  /* 0x00000000000079af */ /* 0x000e280000000000 */
[----:B------:R-:W-:Y:S04]  /*0c10*/  LDGSTS.E.BYPASS.128 [R19+0xc000], desc[UR42][R32.64], P4 ;  /* 0x0c00000020137fae */ /* 0x000fe8000a101c6a */
[----:B------:R-:W-:Y:S04]  /*0c20*/  LDGSTS.E.BYPASS.128 [R17+0xc000], desc[UR42][R24.64], P3 ;  /* 0x0c00000018117fae */ /* 0x000fe80009901c6a */
[----:B------:R-:W-:Y:S04]  /*0c30*/  LDGSTS.E.BYPASS.128 [R16+0xc000], desc[UR42][R20.64], P2 ;  /* 0x0c00000014107fae */ /* 0x000fe80009101c6a */
[----:B------:R-:W-:Y:S04]  /*0c40*/  LDGSTS.E.BYPASS.128 [R14+0xc000], desc[UR42][R22.64], P1 ;  /* 0x0c000000160e7fae */ /* 0x000fe80008901c6a */
[----:B------:R-:W0:Y:S04]  /*0c50*/  LDGDEPBAR ;  /* 0x00000000000079af */ /* 0x000e280000000000 */
[----:B------:R-:W-:Y:S04]  /*0c60*/  LDGSTS.E.BYPASS.128 [R19+0x12000], desc[UR42][R32.64+0x80], P4 ;  /* 0x1200008020137fae */ /* 0x000fe8000a101c6a */
[----:B------:R1:W-:Y:S01]  /*0c70*/  LDGSTS.E.BYPASS.128 [R17+0x12000], desc[UR42][R24.64+0x80], P3 ;  /* 0x1200008018117fae */ /* 0x0003e20009901c6a */
[----:B------:R-:W-:-:S03]  /*0c80*/  ISETP.GE.U32.AND P3, PT, R38, R5, PT ;  /* 0x000000052600720c */ /* 0x000fc60003f66070 */
[----:B------:R-:W-:Y:S01]  /*0c90*/  LDGSTS.E.BYPASS.128 [R16+0x12000], desc[UR42][R20.64+0x80], P2 ;  /* 0x1200008014107fae */ /* 0x000fe20009101c6a */
[----:B------:R-:W-:-:S03]  /*0ca0*/  ISETP.GE.U32.AND P2, PT, R34, R5, PT ;  /* 0x000000052200720c */ /* 0x000fc60003f46070 */
[----:B------:R2:W-:Y:S01]  /*0cb0*/  LDGSTS.E.BYPASS.128 [R14+0x12000], desc[UR42][R22.64+0x80], P1 ;  /* 0x12000080160e7fae */ /* 0x0005e20008901c6a */
[-C--:B------:R-:W-:Y:S02]  /*0cc0*/  ISETP.GE.AND.EX P1, PT, RZ, R4.reuse, PT, P3 ;  /* 0x00000004ff00720c */ /* 0x080fe40003f26330 */
[C---:B------:R-:W-:Y:S01]  /*0cd0*/  IADD3 R34, P3, R112.reuse, R57, RZ ;  /* 0x0000003970227210 */ /* 0x040fe20007f7e0ff */
[----:B------:R-:W0:Y:S01]  /*0ce0*/  LDGDEPBAR ;  /* 0x00000000000079af */ /* 0x000e220000000000 */
[----:B------:R-:W-:Y:S01]  /*0cf0*/  SEL R29, RZ, 0x10, P1 ;  /* 0x00000010ff1d7807 */ /* 0x000fe20000800000 */
[----:B------:R-:W-:Y:S01]  /*0d00*/  BAR.SYNC.DEFER_BLOCKING 0x0 ;  /* 0x0000000000007b1d */ /* 0x000fe20000010000 */
[----:B------:R-:W-:Y:S01]  /*0d10*/  IADD3 R36, P1, R112, R53, RZ ;  /* 0x0000003570247210 */ /* 0x000fe20007f3e0ff */
[----:B------:R-:W-:Y:S01]  /*0d20*/  IMAD.X R35, R113, 0x1, R59, P3 ;  /* 0x0000000171237824 */ /* 0x000fe200018e063b */
[-C--:B------:R-:W-:Y:S02]  /*0d30*/  ISETP.GE.U32.AND P3, PT, R3, R5.reuse, PT ;  /* 0x000000050300720c */ /* 0x080fe40003f66070 */
[----:B------:R-:W-:Y:S01]  /*0d40*/  ISETP.GE.AND.EX P4, PT, RZ, R4, PT, P2 ;  /* 0x00000004ff00720c */ /* 0x000fe20003f86320 */
[----:B------:R-:W-:Y:S01]  /*0d50*/  IMAD.X R37, R113, 0x1, R55, P1 ;  /* 0x0000000171257824 */ /* 0x000fe200008e0637 */
[----:B------:R-:W-:-:S02]  /*0d60*/  ISETP.GE.U32.AND P1, PT, R2, R5, PT ;  /* 0x000000050200720c */ /* 0x000fc40003f26070 */
[-C--:B------:R-:W-:Y:S02]  /*0d70*/  ISETP.GE.AND.EX P2, PT, RZ, R4.reuse, PT, P3 ;  /* 0x00000004ff00720c */ /* 0x080fe40003f46330 */
[----:B------:R-:W-:Y:S02]  /*0d80*/  ISETP.GE.AND.EX P1, PT, RZ, R4, PT, P1 ;  /* 0x00000004ff00720c */ /* 0x000fe40003f26310 */
[----:B-1----:R-:W-:Y:S02]  /*0d90*/  SEL R24, RZ, 0x10, P2 ;  /* 0x00000010ff187807 */ /* 0x002fe40001000000 */
[C---:B------:R-:W-:Y:S02]  /*0da0*/  IADD3 R38, P2, R112.reuse, R49, RZ ;  /* 0x0000003170267210 */ /* 0x040fe40007f5e0ff */
[----:B------:R-:W-:Y:S02]  /*0db0*/  LEA R27, P3, R15, R104, 0xc ;  /* 0x000000680f1b7211 */ /* 0x000fe400078660ff */
[----:B------:R-:W-:Y:S01]  /*0dc0*/  SEL R40, RZ, 0x10, P1 ;  /* 0x00000010ff287807 */ /* 0x000fe20000800000 */
[----:B------:R-:W-:Y:S01]  /*0dd0*/  IMAD.X R39, R113, 0x1, R51, P2 ;  /* 0x0000000171277824 */ /* 0x000fe200010e0633 */
[----:B------:R-:W-:-:S02]  /*0de0*/  IADD3 R32, P1, R112, R45, RZ ;  /* 0x0000002d70207210 */ /* 0x000fc40007f3e0ff */
[----:B--2---:R-:W-:Y:S02]  /*0df0*/  LEA.HI.X R23, R15, R105, RZ, 0xc, P3 ;  /* 0x000000690f177211 */ /* 0x004fe400018f64ff */
[----:B------:R-:W-:Y:S01]  /*0e00*/  LEA R30, P2, R27, R122, 0x1 ;  /* 0x0000007a1b1e7211 */ /* 0x000fe200078408ff */
[----:B------:R-:W-:Y:S01]  /*0e10*/  IMAD.X R33, R113, 0x1, R47, P1 ;  /* 0x0000000171217824 */ /* 0x000fe200008e062f */
[----:B------:R-:W-:Y:S02]  /*0e20*/  ISETP.GT.AND P1, PT, R10, 0x7f, PT ;  /* 0x0000007f0a00780c */ /* 0x000fe40003f24270 */
[----:B------:R-:W-:Y:S02]  /*0e30*/  SEL R22, RZ, 0x10, P4 ;  /* 0x00000010ff167807 */ /* 0x000fe40002000000 */
[----:B------:R-:W-:Y:S02]  /*0e40*/  LEA.HI.X R31, R27, R123, R23, 0x1, P2 ;  /* 0x0000007b1b1f7211 */ /* 0x000fe400010f0c17 */
[----:B------:R-:W-:-:S02]  /*0e50*/  ISETP.LT.U32.AND P2, PT, R15, R5, PT ;  /* 0x000000050f00720c */ /* 0x000fc40003f41070 */
[----:B------:R-:W-:Y:S02]  /*0e60*/  LEA R28, P4, R61, R110, 0x7 ;  /* 0x0000006e3d1c7211 */ /* 0x000fe400078838ff */
[----:B------:R-:W-:Y:S02]  /*0e70*/  SEL R20, R29, RZ, P1 ;  /* 0x000000ff1d147207 */ /* 0x000fe40000800000 */
[----:B------:R-:W-:Y:S02]  /*0e80*/  LEA R25, P3, R9, R104, 0xc ;  /* 0x0000006809197211 */ /* 0x000fe400078660ff */
[----:B------:R-:W-:Y:S02]  /*0e90*/  SEL R22, R22, RZ, P1 ;  /* 0x000000ff16167207 */ /* 0x000fe40000800000 */
[----:B------:R-:W-:Y:S02]  /*0ea0*/  ISETP.LT.AND.EX P5, PT, RZ, R4, P0, P2 ;  /* 0x00000004ff00720c */ /* 0x000fe400007a1320 */
[----:B------:R-:W-:-:S02]  /*0eb0*/  SEL R24, R24, RZ, P1 ;  /* 0x000000ff18187207 */ /* 0x000fc40000800000 */
[----:B------:R-:W-:Y:S02]  /*0ec0*/  SEL R40, R40, RZ, P1 ;  /* 0x000000ff28287207 */ /* 0x000fe40000800000 */
[----:B------:R-:W-:Y:S02]  /*0ed0*/  LEA.HI.X R29, R61, R111, RZ, 0x7, P4 ;  /* 0x0000006f3d1d7211 */ /* 0x000fe400020f3cff */
[----:B------:R-:W-:Y:S02]  /*0ee0*/  ISETP.NE.U32.AND P6, PT, R20, RZ, PT ;  /* 0x000000ff1400720c */ /* 0x000fe40003fc5070 */
[----:B------:R-:W-:Y:S02]  /*0ef0*/  LEA.HI.X R21, R9, R105, RZ, 0xc, P3 ;  /* 0x0000006909157211 */ /* 0x000fe400018f64ff */
[----:B------:R-:W-:Y:S02]  /*0f00*/  ISETP.NE.U32.AND P4, PT, R22, RZ, PT ;  /* 0x000000ff1600720c */ /* 0x000fe40003f85070 */
[----:B------:R-:W-:-:S02]  /*0f10*/  SEL R42, RZ, 0x10, !P5 ;  /* 0x00000010ff2a7807 */ /* 0x000fc40006800000 */
[----:B------:R-:W-:Y:S02]  /*0f20*/  ISETP.NE.U32.AND P3, PT, R24, RZ, PT ;  /* 0x000000ff1800720c */ /* 0x000fe40003f65070 */
[----:B------:R-:W-:Y:S02]  /*0f30*/  ISETP.NE.U32.AND P2, PT, R40, RZ, PT ;  /* 0x000000ff2800720c */ /* 0x000fe40003f45070 */
[----:B------:R-:W-:Y:S01]  /*0f40*/  SEL R42, R42, RZ, P1 ;  /* 0x000000ff2a2a7207 */ /* 0x000fe20000800000 */
[----:B------:R-:W-:Y:S01]  /*0f50*/  @!PT LDS RZ, [RZ] ;  /* 0x00000000fffff984 */ /* 0x000fe20000000800 */
[----:B------:R-:W-:Y:S01]  /*0f60*/  @!PT LDS RZ, [RZ] ;  /* 0x00000000fffff984 */ /* 0x000fe20000000800 */
[----:B------:R-:W-:Y:S01]  /*0f70*/  @!PT LDS RZ, [RZ] ;  /* 0x00000000fffff984 */ /* 0x000fe20000000800 */
[----:B------:R-:W-:Y:S01]  /*0f80*/  LDGSTS.E.BYPASS.128 [R19+0x2000], desc[UR42][R34.64], P6 ;  /* 0x0200000022137fae */ /* 0x000fe2000b101c6a */
[----:B------:R-:W-:Y:S02]  /*0f90*/  P2R R20, PR, RZ, 0x20 ;  /* 0x00000020ff147803 */ /* 0x000fe40000000000 */
[----:B------:R-:W-:Y:S01]  /*0fa0*/  ISETP.NE.U32.AND P5, PT, R42, RZ, PT ;  /* 0x000000ff2a00720c */ /* 0x000fe20003fa5070 */
[----:B------:R-:W-:Y:S01]  /*0fb0*/  LDGSTS.E.BYPASS.128 [R17+0x2000], desc[UR42][R36.64], P4 ;  /* 0x0200000024117fae */ /* 0x000fe2000a101c6a */
[----:B------:R-:W-:-:S03]  /*0fc0*/  P2R R44, PR, RZ, 0x40 ;  /* 0x00000040ff2c7803 */ /* 0x000fc60000000000 */
[----:B------:R-:W-:Y:S04]  /*0fd0*/  LDGSTS.E.BYPASS.128 [R16+0x2000], desc[UR42][R38.64], P3 ;  /* 0x0200000026107fae */ /* 0x000fe80009901c6a */
[----:B------:R-:W-:Y:S04]  /*0fe0*/  LDGSTS.E.BYPASS.128 [R14+0x2000], desc[UR42][R32.64], P2 ;  /* 0x02000000200e7fae */ /* 0x000fe80009101c6a */
[----:B------:R-:W0:Y:S04]  /*0ff0*/  LDGDEPBAR ;  /* 0x00000000000079af */ /* 0x000e280000000000 */
[----:B------:R-:W-:Y:S04]  /*1000*/  LDGSTS.E.BYPASS.128 [R19+0x8000], desc[UR42][R34.64+0x80], P6 ;  /* 0x0800008022137fae */ /* 0x000fe8000b101c6a */
[----:B------:R-:W-:Y:S04]  /*1010*/  LDGSTS.E.BYPASS.128 [R17+0x8000], desc[UR42][R36.64+0x80], P4 ;  /* 0x0800008024117fae */ /* 0x000fe8000a101c6a */
[----:B------:R-:W-:Y:S04]  /*1020*/  LDGSTS.E.BYPASS.128 [R16+0x8000], desc[UR42][R38.64+0x80], P3 ;  /* 0x0800008026107fae */ /* 0x000fe80009901c6a */
[----:B------:R1:W-:Y:S04]  /*1030*/  LDGSTS.E.BYPASS.128 [R14+0x8000], desc[UR42][R32.64+0x80], P2 ;  /* 0x08000080200e7fae */ /* 0x0003e80009101c6a */
[----:B------:R-:W0:Y:S04]  /*1040*/  LDGDEPBAR ;  /* 0x00000000000079af */ /* 0x000e280000000000 */
[----:B------:R2:W-:Y:S01]  /*1050*/  LDGSTS.E.BYPASS.128 [R41+0x19000], desc[UR42][R30.64], P5 ;  /* 0x190000001e297fae */ /* 0x0005e2000a901c6a */
[----:B------:R-:W-:-:S02]  /*1060*/  ISETP.GE.U32.AND P5, PT, R61, R5, PT ;  /* 0x000000053d00720c */ /* 0x000fc40003fa6070 */
[----:B------:R-:W-:Y:S02]  /*1070*/  CS2R R60, SRZ ;  /* 0x00000000003c7805 */ /* 0x000fe4000001ff00 */
[----:B-1----:R-:W-:Y:S02]  /*1080*/  LOP3.LUT R33, R26, 0x40, RZ, 0xfc, !PT ;  /* 0x000000401a217812 */ /* 0x002fe400078efcff */
[----:B------:R-:W-:-:S04]  /*1090*/  ISETP.GE.AND.EX P5, PT, RZ, R4, PT, P5 ;  /* 0x00000004ff00720c */ /* 0x000fc80003fa6350 */
[----:B------:R-:W-:Y:S02]  /*10a0*/  SEL R40, RZ, 0x4, P5 ;  /* 0x00000004ff287807 */ /* 0x000fe40002800000 */
[C---:B------:R-:W-:Y:S02]  /*10b0*/  LEA R34, P5, R25.reuse, R122, 0x1 ;  /* 0x0000007a19227211 */ /* 0x040fe400078a08ff */
[----:B------:R-:W-:Y:S02]  /*10c0*/  SEL R40, R40, RZ, P1 ;  /* 0x000000ff28287207 */ /* 0x000fe40000800000 */
[----:B------:R-:W-:Y:S02]  /*10d0*/  LEA.HI.X R35, R25, R123, R21, 0x1, P5 ;  /* 0x0000007b19237211 */ /* 0x000fe400028f0c15 */
[----:B------:R-:W-:-:S04]  /*10e0*/  ISETP.LT.U32.AND P5, PT, R9, R5, PT ;  /* 0x000000050900720c */ /* 0x000fc80003fa1070 */
[----:B------:R-:W-:-:S04]  /*10f0*/  ISETP.LT.AND.EX P6, PT, RZ, R4, P0, P5 ;  /* 0x00000004ff00720c */ /* 0x000fc800007c1350 */
[----:B------:R-:W-:Y:S02]  /*1100*/  SEL R24, RZ, 0x10, !P6 ;  /* 0x00000010ff187807 */ /* 0x000fe40007000000 */
[----:B------:R-:W-:Y:S02]  /*1110*/  P2R R22, PR, RZ, 0x40 ;  /* 0x00000040ff167803 */ /* 0x000fe40000000000 */
[----:B------:R-:W-:Y:S02]  /*1120*/  SEL R24, R24, RZ, P1 ;  /* 0x000000ff18187207 */ /* 0x000fe40000800000 */
[----:B------:R-:W-:Y:S02]  /*1130*/  LOP3.LUT P6, RZ, R0, 0x3, RZ, 0xc0, !PT ;  /* 0x0000000300ff7812 */ /* 0x000fe400078cc0ff */
[----:B------:R-:W-:-:S13]  /*1140*/  ISETP.NE.U32.AND P5, PT, R24, RZ, PT ;  /* 0x000000ff1800720c */ /* 0x000fda0003fa5070 */
[----:B------:R1:W-:Y:S01]  /*1150*/  LDGSTS.E.BYPASS.128 [R41+0x19800], desc[UR42][R34.64], P5 ;  /* 0x1980000022297fae */ /* 0x0003e2000a901c6a */
[----:B--2---:R-:W-:-:S03]  /*1160*/  LEA R30, P5, R33, R110, 0x7 ;  /* 0x0000006e211e7211 */ /* 0x004fc600078a38ff */
[----:B------:R-:W0:Y:S01]  /*1170*/  LDGDEPBAR ;  /* 0x00000000000079af */ /* 0x000e220000000000 */
[C---:B------:R-:W-:Y:S02]  /*1180*/  LEA.HI.X R31, R33.reuse, R111, RZ, 0x7, P5 ;  /* 0x0000006f211f7211 */ /* 0x040fe400028f3cff */
[----:B------:R-:W-:-:S04]  /*1190*/  ISETP.GE.U32.AND P5, PT, R33, R5, PT ;  /* 0x000000052100720c */ /* 0x000fc80003fa6070 */
[----:B------:R-:W-:-:S04]  /*11a0*/  ISETP.GE.AND.EX P5, PT, RZ, R4, PT, P5 ;  /* 0x00000004ff00720c */ /* 0x000fc80003fa6350 */
[----:B------:R-:W-:Y:S02]  /*11b0*/  SEL R24, RZ, 0x4, P5 ;  /* 0x00000004ff187807 */ /* 0x000fe40002800000 */
[----:B------:R-:W-:Y:S02]  /*11c0*/  @!P6 ISETP.NE.U32.AND P5, PT, R40, RZ, PT ;  /* 0x000000ff2800e20c */ /* 0x000fe40003fa5070 */
[----:B-1----:R-:W-:Y:S02]  /*11d0*/  CS2R R40, SRZ ;  /* 0x0000000000287805 */ /* 0x002fe4000001ff00 */
[----:B------:R-:W-:Y:S02]  /*11e0*/  SEL R24, R24, RZ, P1 ;  /* 0x000000ff18187207 */ /* 0x000fe40000800000 */
[----:B------:R-:W-:-:S05]  /*11f0*/  IADD3 R38, P1, R116, R45, RZ ;  /* 0x0000002d74267210 */ /* 0x000fca0007f3e0ff */
[C---:B------:R-:W-:Y:S01]  /*1200*/  IMAD.X R39, R117.reuse, 0x1, R47, P1 ;  /* 0x0000000175277824 */ /* 0x040fe200008e062f */
[----:B------:R-:W-:Y:S01]  /*1210*/  CS2R R46, SRZ ;  /* 0x00000000002e7805 */ /* 0x000fe2000001ff00 */
[----:B------:R-:W-:Y:S01]  /*1220*/  @!P6 LDGSTS.E [R43+0x1d500], desc[UR42][R28.64], P5 ;  /* 0x1d5000001c2befae */ /* 0x000fe2000a92186a */
[----:B------:R-:W-:Y:S02]  /*1230*/  IADD3 R32, P5, R116, R57, RZ ;  /* 0x0000003974207210 */ /* 0x000fe40007fbe0ff */
[----:B------:R-:W-:Y:S02]  /*1240*/  CS2R R56, SRZ ;  /* 0x0000000000387805 */ /* 0x000fe4000001ff00 */
[----:B------:R-:W-:Y:S02]  /*1250*/  ISETP.NE.AND P6, PT, R44, RZ, PT ;  /* 0x000000ff2c00720c */ /* 0x000fe40003fc5270 */
[----:B------:R-:W-:Y:S01]  /*1260*/  CS2R R44, SRZ ;  /* 0x00000000002c7805 */ /* 0x000fe2000001ff00 */
[----:B------:R-:W-:Y:S01]  /*1270*/  IMAD.X R33, R117, 0x1, R59, P5 ;  /* 0x0000000175217824 */ /* 0x000fe200028e063b */
[----:B------:R-:W-:-:S02]  /*1280*/  IADD3 R34, P5, R116, R53, RZ ;  /* 0x0000003574227210 */ /* 0x000fc40007fbe0ff */
[----:B------:R-:W-:Y:S02]  /*1290*/  CS2R R58, SRZ ;  /* 0x00000000003a7805 */ /* 0x000fe4000001ff00 */
[----:B------:R-:W-:Y:S01]  /*12a0*/  CS2R R52, SRZ ;  /* 0x0000000000347805 */ /* 0x000fe2000001ff00 */
[C---:B------:R-:W-:Y:S01]  /*12b0*/  IMAD.X R35, R117.reuse, 0x1, R55, P5 ;  /* 0x0000000175237824 */ /* 0x040fe200028e0637 */
[----:B------:R-:W-:Y:S02]  /*12c0*/  IADD3 R36, P5, R116, R49, RZ ;  /* 0x0000003174247210 */ /* 0x000fe40007fbe0ff */
[----:B------:R-:W-:Y:S02]  /*12d0*/  CS2R R48, SRZ ;  /* 0x0000000000307805 */ /* 0x000fe4000001ff00 */
[----:B------:R-:W-:Y:S01]  /*12e0*/  CS2R R54, SRZ ;  /* 0x0000000000367805 */ /* 0x000fe2000001ff00 */
[----:B------:R-:W-:Y:S01]  /*12f0*/  IMAD.X R37, R117, 0x1, R51, P5 ;  /* 0x0000000175257824 */ /* 0x000fe200028e0633 */
[----:B------:R-:W-:-:S02]  /*1300*/  LOP3.LUT P5, RZ, R0, 0x3, RZ, 0xc0, !PT ;  /* 0x0000000300ff7812 */ /* 0x000fc400078ac0ff */
[----:B------:R-:W-:-:S11]  /*1310*/  CS2R R50, SRZ ;  /* 0x0000000000327805 */ /* 0x000fd6000001ff00 */
[----:B------:R-:W-:-:S13]  /*1320*/  @!P5 ISETP.NE.U32.AND P1, PT, R24, RZ, PT ;  /* 0x000000ff1800d20c */ /* 0x000fda0003f25070 */
[----:B------:R1:W-:Y:S01]  /*1330*/  @!P5 LDGSTS.E [R43+0x1d520], desc[UR42][R30.64], P1 ;  /* 0x1d5200001e2bdfae */ /* 0x0003e2000892186a */
[----:B------:R-:W-:-:S03]  /*1340*/  ISETP.GE.AND P1, PT, R10, 0x40, PT ;  /* 0x000000400a00780c */ /* 0x000fc60003f26270 */
[----:B------:R-:W0:Y:S04]  /*1350*/  LDGDEPBAR ;  /* 0x00000000000079af */ /* 0x000e280000000000 */
[----:B------:R2:W-:Y:S04]  /*1360*/  LDGSTS.E.BYPASS.128 [R19+0xe000], desc[UR42][R32.64], P6 ;  /* 0x0e00000020137fae */ /* 0x0005e8000b101c6a */
[----:B------:R2:W-:Y:S01]  /*1370*/  LDGSTS.E.BYPASS.128 [R17+0xe000], desc[UR42][R34.64], P4 ;  /* 0x0e00000022117fae */ /* 0x0005e2000a101c6a */
[----:B-1----:R-:W-:-:S03]  /*1380*/  CS2R R42, SRZ ;  /* 0x00000000002a7805 */ /* 0x002fc6000001ff00 */
[----:B------:R2:W-:Y:S04]  /*1390*/  LDGSTS.E.BYPASS.128 [R16+0xe000], desc[UR42][R36.64], P3 ;  /* 0x0e00000024107fae */ /* 0x0005e80009901c6a */
[----:B------:R2:W-:Y:S04]  /*13a0*/  LDGSTS.E.BYPASS.128 [R14+0xe000], desc[UR42][R38.64], P2 ;  /* 0x0e000000260e7fae */ /* 0x0005e80009101c6a */
[----:B------:R-:W0:Y:S04]  /*13b0*/  LDGDEPBAR ;  /* 0x00000000000079af */ /* 0x000e280000000000 */
[----:B------:R2:W-:Y:S04]  /*13c0*/  LDGSTS.E.BYPASS.128 [R19+0x14000], desc[UR42][R32.64+0x80], P6 ;  /* 0x1400008020137fae */ /* 0x0005e8000b101c6a */
[----:B------:R2:W-:Y:S04]  /*13d0*/  LDGSTS.E.BYPASS.128 [R17+0x14000], desc[UR42][R34.64+0x80], P4 ;  /* 0x1400008022117fae */ /* 0x0005e8000a101c6a */
[----:B------:R2:W-:Y:S04]  /*13e0*/  LDGSTS.E.BYPASS.128 [R16+0x14000], desc[UR42][R36.64+0x80], P3 ;  /* 0x1400008024107fae */ /* 0x0005e80009901c6a */
[----:B------:R2:W-:Y:S04]  /*13f0*/  LDGSTS.E.BYPASS.128 [R14+0x14000], desc[UR42][R38.64+0x80], P2 ;  /* 0x14000080260e7fae */ /* 0x0005e80009101c6a */
[----:B------:R-:W0:Y:S01]  /*1400*/  LDGDEPBAR ;  /* 0x00000000000079af */ /* 0x000e220000000000 */
[----:B------:R-:W-:Y:S05]  /*1410*/  @!P1 BRA `(.L_x_0) ;  /* 0x0000002800a49947 */ /* 0x000fea0003800000 */
[----:B--2---:R-:W-:Y:S01]  /*1420*/  LOP3.LUT R17, R11, 0x30, RZ, 0xc0, !PT ;  /* 0x000000300b117812 */ /* 0x004fe200078ec0ff */
[----:B------:R-:W-:Y:S01]  /*1430*/  IMAD.SHL.U32 R7, R7, 0x20, RZ ;  /* 0x0000002007077824 */ /* 0x000fe200078e00ff */
[----:B------:R-:W-:Y:S01]  /*1440*/  SHF.R.S32.HI R19, RZ, 0x1f, R10 ;  /* 0x0000001fff137819 */ /* 0x000fe2000001140a */
[----:B------:R-:W1:Y:S01]  /*1450*/  LDC.64 R108, c[0x0][0x238] ;  /* 0x00008e00ff6c7b82 */ /* 0x000e620000000a00 */
[----:B------:R-:W-:Y:S01]  /*1460*/  LOP3.LUT R14, R0, 0x6, RZ, 0xc0, !PT ;  /* 0x00000006000e7812 */ /* 0x000fe200078ec0ff */
[----:B------:R-:W-:Y:S01]  /*1470*/  IMAD.IADD R18, R18, 0x1, R17 ;  /* 0x0000000112127824 */ /* 0x000fe200078e0211 */
[----:B------:R-:W-:Y:S01]  /*1480*/  LEA.HI R19, R19, R10, RZ, 0x6 ;  /* 0x0000000a13137211 */ /* 0x000fe200078f30ff */
[----:B------:R-:W-:Y:S01]  /*1490*/  IMAD.SHL.U32 R17, R0, 0x20, RZ ;  /* 0x0000002000117824 */ /* 0x000fe200078e00ff */
[----:B------:R-:W-:Y:S01]  /*14a0*/  LOP3.LUT R29, R91, 0x1c0, R8, 0xf8, !PT ;  /* 0x000001c05b1d7812 */ /* 0x000fe200078ef808 */
[----:B------:R-:W-:Y:S01]  /*14b0*/  IMAD R14, R14, 0x24, RZ ;  /* 0x000000240e0e7824 */ /* 0x000fe200078e02ff */
[----:B------:R-:W-:Y:S01]  /*14c0*/  LOP3.LUT R10, R0, 0x20, RZ, 0xc0, !PT ;  /* 0x00000020000a7812 */ /* 0x000fe200078ec0ff */
[----:B------:R-:W-:Y:S01]  /*14d0*/  IMAD.SHL.U32 R13, R13, 0x4000, RZ ;  /* 0x000040000d0d7824 */ /* 0x000fe200078e00ff */
[----:B------:R-:W-:Y:S01]  /*14e0*/  LOP3.LUT R16, R17, 0x1e0, RZ, 0xc0, !PT ;  /* 0x000001e011107812 */ /* 0x000fe200078ec0ff */
[----:B------:R-:W-:Y:S01]  /*14f0*/  UIADD3 UR5, UR19, 0x1a000, URZ ;  /* 0x0001a00013057890 */ /* 0x000fe2000fffe03f */
[----:B------:R-:W-:Y:S01]  /*1500*/  LOP3.LUT R29, R29, R12, RZ, 0xfc, !PT ;  /* 0x0000000c1d1d7212 */ /* 0x000fe200078efcff */
[----:B------:R-:W-:Y:S01]  /*1510*/  IMAD.SHL.U32 R12, R6, 0x10, RZ ;  /* 0x00000010060c7824 */ /* 0x000fe200078e00ff */
[----:B------:R-:W-:Y:S01]  /*1520*/  LOP3.LUT R14, R14, R7, RZ, 0xfc, !PT ;  /* 0x000000070e0e7212 */ /* 0x000fe200078efcff */
[----:B------:R-:W-:Y:S01]  /*1530*/  IMAD.SHL.U32 R79, R10, 0x10, RZ ;  /* 0x000000100a4f7824 */ /* 0x000fe200078e00ff */
[----:B------:R-:W-:Y:S01]  /*1540*/  LOP3.LUT R16, R16, 0x8, R11, 0xf8, !PT ;  /* 0x0000000810107812 */ /* 0x000fe200078ef80b */
[----:B------:R-:W2:Y:S01]  /*1550*/  LDC.64 R6, c[0x0][0x228] ;  /* 0x00008a00ff067b82 */ /* 0x000ea20000000a00 */
[----:B------:R-:W-:Y:S01]  /*1560*/  LOP3.LUT R8, R97, 0x3ff80000, RZ, 0xc0, !PT ;  /* 0x3ff8000061087812 */ /* 0x000fe200078ec0ff */
[----:B------:R-:W-:Y:S01]  /*1570*/  UIADD3 UR32, UR19, 0x1b400, URZ ;  /* 0x0001b40013207890 */ /* 0x000fe2000fffe03f */
[----:B------:R-:W-:Y:S01]  /*1580*/  SHF.R.S32.HI R85, RZ, 0x6, R19 ;  /* 0x00000006ff557819 */ /* 0x000fe20000011413 */
[----:B------:R-:W-:Y:S01]  /*1590*/  UIADD3 UR7, UR19, 0x1b800, URZ ;  /* 0x0001b80013077890 */ /* 0x000fe2000fffe03f */
[----:B------:R-:W-:Y:S01]  /*15a0*/  LOP3.LUT R19, R29, 0x400, RZ, 0xfc, !PT ;  /* 0x000004001d137812 */ /* 0x000fe200078efcff */
[----:B------:R-:W-:Y:S01]  /*15b0*/  UIADD3 UR8, UR19, 0x1bc00, URZ ;  /* 0x0001bc0013087890 */ /* 0x000fe2000fffe03f */
[----:B------:R-:W-:Y:S01]  /*15c0*/  LOP3.LUT R16, R12, R16, R79, 0xfe, !PT ;  /* 0x000000100c107212 */ /* 0x000fe200078efe4f */
[----:B------:R-:W-:Y:S01]  /*15d0*/  IMAD R13, R85, R8, R13 ;  /* 0x00000008550d7224 */ /* 0x000fe200078e020d */
[----:B------:R-:W-:Y:S01]  /*15e0*/  LOP3.LUT R14, R14, 0x100, R17, 0xf8, !PT ;  /* 0x000001000e0e7812 */ /* 0x000fe200078ef811 */
[----:B------:R-:W-:Y:S01]  /*15f0*/  UIADD3 UR10, UR19, 0x1c000, URZ ;  /* 0x0001c000130a7890 */ /* 0x000fe2000fffe03f */
[----:B------:R-:W-:Y:S01]  /*1600*/  SHF.R.U32.HI R10, RZ, 0x1, R29 ;  /* 0x00000001ff0a7819 */ /* 0x000fe2000001161d */
[----:B------:R-:W-:Y:S01]  /*1610*/  UIADD3 UR6, UR19, 0x1c400, URZ ;  /* 0x0001c40013067890 */ /* 0x000fe2000fffe03f */
[----:B------:R-:W-:Y:S01]  /*1620*/  SHF.R.U32.HI R17, RZ, 0x1, R19 ;  /* 0x00000001ff117819 */ /* 0x000fe20000011613 */
[----:B------:R-:W-:Y:S01]  /*1630*/  UIADD3 UR12, UR19, 0x1c800, URZ ;  /* 0x0001c800130c7890 */ /* 0x000fe2000fffe03f */
[----:B------:R-:W-:Y:S01]  /*1640*/  SHF.R.U32.HI R8, RZ, 0x1, R16 ;  /* 0x00000001ff087819 */ /* 0x000fe20000011610 */
[----:B------:R-:W-:Y:S01]  /*1650*/  UIADD3 UR14, UR19, 0x1cc00, URZ ;  /* 0x0001cc00130e7890 */ /* 0x000fe2000fffe03f */
[----:B------:R-:W-:Y:S01]  /*1660*/  LOP3.LUT R10, R10, 0x1f0, RZ, 0xc0, !PT ;  /* 0x000001f00a0a7812 */ /* 0x000fe200078ec0ff */
[----:B------:R-:W-:Y:S01]  /*1670*/  UIADD3 UR16, UR19, 0x1d000, URZ ;  /* 0x0001d00013107890 */ /* 0x000fe2000fffe03f */
[----:B------:R-:W-:Y:S01]  /*1680*/  LOP3.LUT R17, R17, 0x3f0, RZ, 0xc0, !PT ;  /* 0x000003f011117812 */ /* 0x000fe200078ec0ff */
[----:B------:R-:W-:Y:S01]  /*1690*/  UIADD3 UR18, UR19, 0x1a400, URZ ;  /* 0x0001a40013127890 */ /* 0x000fe2000fffe03f */
[----:B------:R-:W-:Y:S01]  /*16a0*/  LOP3.LUT R8, R8, 0x3f0, RZ, 0xc0, !PT ;  /* 0x000003f008087812 */ /* 0x000fe200078ec0ff */
[----:B------:R-:W-:Y:S01]  /*16b0*/  VIADD R10, R10, UR5 ;  /* 0x000000050a0a7c36 */ /* 0x000fe20008000000 */
[----:B------:R-:W-:Y:S01]  /*16c0*/  LOP3.LUT R14, R14, 0x8, R11, 0x78, !PT ;  /* 0x000000080e0e7812 */ /* 0x000fe200078e780b */
[----:B------:R-:W-:Y:S01]  /*16d0*/  VIADD R24, R17, UR5 ;  /* 0x0000000511187c36 */ /* 0x000fe20008000000 */
[----:B------:R-:W-:Y:S01]  /*16e0*/  UIADD3 UR20, UR19, 0x1a800, URZ ;  /* 0x0001a80013147890 */ /* 0x000fe2000fffe03f */
[----:B------:R-:W-:Y:S01]  /*16f0*/  VIADD R11, R8, UR5 ;  /* 0x00000005080b7c36 */ /* 0x000fe20008000000 */
[----:B------:R-:W-:Y:S01]  /*1700*/  UIADD3 UR21, UR19, 0x1ac00, URZ ;  /* 0x0001ac0013157890 */ /* 0x000fe2000fffe03f */
[----:B------:R-:W-:Y:S01]  /*1710*/  LOP3.LUT R79, R12, R14, R79, 0x1e, !PT ;  /* 0x0000000e0c4f7212 */ /* 0x000fe200078e1e4f */
[----:B------:R-:W-:Y:S01]  /*1720*/  USHF.R.U32.HI UR5, URZ, 0x4, UR5 ;  /* 0x000000043f057899 */ /* 0x000fe20008011605 */
[----:B------:R-:W-:Y:S01]  /*1730*/  VIADD R84, R85, 0xfffffffe ;  /* 0xfffffffe55547836 */ /* 0x000fe20000000000 */
[----:B------:R-:W-:Y:S01]  /*1740*/  USHF.R.U32.HI UR22, URZ, 0x4, UR32 ;  /* 0x000000043f167899 */ /* 0x000fe20008011620 */
[-C--:B------:R-:W-:Y:S01]  /*1750*/  ISETP.LT.AND P6, PT, R96, R5.reuse, P0 ;  /* 0x000000056000720c */ /* 0x080fe200007c1270 */
[----:B------:R-:W-:Y:S01]  /*1760*/  USHF.R.U32.HI UR7, URZ, 0x4, UR7 ;  /* 0x000000043f077899 */ /* 0x000fe20008011607 */
[----:B------:R-:W-:Y:S01]  /*1770*/  ISETP.LT.AND P5, PT, R93, R5, P0 ;  /* 0x000000055d00720c */ /* 0x000fe200007a1270 */
[----:B------:R-:W-:Y:S01]  /*1780*/  USHF.R.U32.HI UR23, URZ, 0x4, UR8 ;  /* 0x000000043f177899 */ /* 0x000fe20008011608 */
[----:B------:R-:W-:Y:S01]  /*1790*/  ISETP.NE.AND P4, PT, R20, RZ, PT ;  /* 0x000000ff1400720c */ /* 0x000fe20003f85270 */
[----:B------:R-:W-:Y:S01]  /*17a0*/  USHF.R.U32.HI UR24, URZ, 0x4, UR10 ;  /* 0x000000043f187899 */ /* 0x000fe2000801160a */
[----:B------:R-:W-:Y:S01]  /*17b0*/  ISETP.NE.AND P1, PT, R22, RZ, PT ;  /* 0x000000ff1600720c */ /* 0x000fe20003f25270 */
[----:B------:R-:W-:Y:S01]  /*17c0*/  USHF.R.U32.HI UR25, URZ, 0x4, UR6 ;  /* 0x000000043f197899 */ /* 0x000fe20008011606 */
[----:B------:R-:W-:Y:S01]  /*17d0*/  LOP3.LUT R77, R79, 0x10, RZ, 0x3c, !PT ;  /* 0x000000104f4d7812 */ /* 0x000fe200078e3cff */
[----:B------:R-:W-:Y:S01]  /*17e0*/  USHF.R.U32.HI UR26, URZ, 0x4, UR12 ;  /* 0x000000043f1a7899 */ /* 0x000fe2000801160c */
[----:B------:R-:W-:Y:S01]  /*17f0*/  IMAD R76, R16, 0x2, R11 ;  /* 0x00000002104c7824 */ /* 0x000fe200078e020b */
[----:B------:R-:W-:Y:S01]  /*1800*/  USHF.R.U32.HI UR27, URZ, 0x4, UR14 ;  /* 0x000000043f1b7899 */ /* 0x000fe2000801160e */
[----:B------:R-:W-:Y:S01]  /*1810*/  IMAD R17, R29, 0x2, R10 ;  /* 0x000000021d117824 */ /* 0x000fe200078e020a */
[----:B------:R-:W-:Y:S01]  /*1820*/  USHF.R.U32.HI UR28, URZ, 0x4, UR16 ;  /* 0x000000043f1c7899 */ /* 0x000fe20008011610 */
[----:B-1----:R-:W-:Y:S01]  /*1830*/  IMAD.WIDE R108, R13, 0x2, R108 ;  /* 0x000000020d6c7825 */ /* 0x002fe200078e026c */
[----:B------:R-:W-:Y:S01]  /*1840*/  USHF.R.U32.HI UR29, URZ, 0x4, UR18 ;  /* 0x000000043f1d7899 */ /* 0x000fe20008011612 */
[----:B------:R-:W-:Y:S01]  /*1850*/  SHF.L.U64.HI R16, R15, 0x8, RZ ;  /* 0x000000080f107819 */ /* 0x000fe200000102ff */
[----:B------:R-:W-:Y:S01]  /*1860*/  USHF.R.U32.HI UR30, URZ, 0x4, UR20 ;  /* 0x000000043f1e7899 */ /* 0x000fe20008011614 */
[----:B--2---:R-:W-:Y:S01]  /*1870*/  IMAD.WIDE R106, R106, 0x2, R6 ;  /* 0x000000026a6a7825 */ /* 0x004fe200078e0206 */
[----:B------:R-:W-:Y:S01]  /*1880*/  USHF.R.U32.HI UR31, URZ, 0x4, UR21 ;  /* 0x000000043f1f7899 */ /* 0x000fe20008011615 */
[----:B------:R-:W-:Y:S01]  /*1890*/  SHF.L.U64.HI R14, R9, 0x8, RZ ;  /* 0x00000008090e7819 */ /* 0x000fe200000102ff */
[----:B------:R-:W-:Y:S01]  /*18a0*/  USGXT.U32 UR5, UR5, 0xe ;  /* 0x0000000e0505789a */ /* 0x000fe20008000000 */
[----:B------:R-:W-:Y:S01]  /*18b0*/  IMAD R19, R19, 0x2, R24 ;  /* 0x0000000213137824 */ /* 0x000fe200078e0218 */
[----:B------:R-:W-:Y:S01]  /*18c0*/  USGXT.U32 UR6, UR22, 0xe ;  /* 0x0000000e1606789a */ /* 0x000fe20008000000 */
[----:B------:R-:W-:Y:S01]  /*18d0*/  PLOP3.LUT P2, PT, P6, PT, PT, 0x80, 0x0 ;  /* 0x000000000000781c */ /* 0x000fe2000374f070 */
[----:B------:R-:W-:Y:S01]  /*18e0*/  USGXT.U32 UR8, UR7, 0xe ;  /* 0x0000000e0708789a */ /* 0x000fe20008000000 */
[----:B------:R-:W-:Y:S01]  /*18f0*/  PLOP3.LUT P3, PT, P5, PT, PT, 0x80, 0x0 ;  /* 0x000000000000781c */ /* 0x000fe20002f6f070 */
[----:B------:R-:W-:Y:S01]  /*1900*/  USGXT.U32 UR10, UR23, 0xe ;  /* 0x0000000e170a789a */ /* 0x000fe20008000000 */
[----:B------:R-:W-:Y:S01]  /*1910*/  IMAD.MOV.U32 R5, RZ, RZ, R27 ;  /* 0x000000ffff057224 */ /* 0x000fe200078e001b */
[----:B------:R-:W-:Y:S01]  /*1920*/  USGXT.U32 UR12, UR24, 0xe ;  /* 0x0000000e180c789a */ /* 0x000fe20008000000 */
[----:B------:R-:W-:Y:S01]  /*1930*/  IMAD.MOV.U32 R8, RZ, RZ, R23 ;  /* 0x000000ffff087224 */ /* 0x000fe200078e0017 */
[----:B------:R-:W-:Y:S01]  /*1940*/  USGXT.U32 UR14, UR25, 0xe ;  /* 0x0000000e190e789a */ /* 0x000fe20008000000 */
[----:B------:R-:W-:Y:S01]  /*1950*/  IMAD.MOV.U32 R13, RZ, RZ, R25 ;  /* 0x000000ffff0d7224 */ /* 0x000fe200078e0019 */
[----:B------:R-:W-:Y:S01]  /*1960*/  USGXT.U32 UR16, UR26, 0xe ;  /* 0x0000000e1a10789a */ /* 0x000fe20008000000 */
[----:B------:R-:W-:Y:S01]  /*1970*/  IMAD.MOV.U32 R6, RZ, RZ, R21 ;  /* 0x000000ffff067224 */ /* 0x000fe200078e0015 */
[----:B------:R-:W-:Y:S01]  /*1980*/  USGXT.U32 UR18, UR27, 0xe ;  /* 0x0000000e1b12789a */ /* 0x000fe20008000000 */
[----:B------:R-:W-:Y:S01]  /*1990*/  P2R R99, PR, RZ, 0x10 ;  /* 0x00000010ff637803 */ /* 0x000fe20000000000 */
[----:B------:R-:W-:Y:S01]  /*19a0*/  USGXT.U32 UR7, UR28, 0xe ;  /* 0x0000000e1c07789a */ /* 0x000fe20008000000 */
[----:B------:R-:W-:Y:S01]  /*19b0*/  P2R R98, PR, RZ, 0x2 ;  /* 0x00000002ff627803 */ /* 0x000fe20000000000 */
[----:B------:R-:W-:Y:S01]  /*19c0*/  USGXT.U32 UR20, UR29, 0xe ;  /* 0x0000000e1d14789a */ /* 0x000fe20008000000 */
[----:B------:R-:W-:Y:S01]  /*19d0*/  IMAD.SHL.U32 R15, R15, 0x100, RZ ;  /* 0x000001000f0f7824 */ /* 0x000fe200078e00ff */
[----:B------:R-:W-:Y:S01]  /*19e0*/  USGXT.U32 UR21, UR30, 0xe ;  /* 0x0000000e1e15789a */ /* 0x000fe20008000000 */
[----:B------:R-:W-:Y:S01]  /*19f0*/  IMAD.SHL.U32 R9, R9, 0x100, RZ ;  /* 0x0000010009097824 */ /* 0x000fe200078e00ff */
[----:B------:R-:W-:Y:S01]  /*1a00*/  USGXT.U32 UR22, UR31, 0xe ;  /* 0x0000000e1f16789a */ /* 0x000fe20008000000 */
[----:B------:R-:W-:Y:S01]  /*1a10*/  IMAD.MOV.U32 R7, RZ, RZ, 0x40 ;  /* 0x00000040ff077424 */ /* 0x000fe200078e00ff */
[----:B------:R-:W-:Y:S01]  /*1a20*/  CS2R R40, SRZ ;  /* 0x0000000000287805 */ /* 0x000fe2000001ff00 */
[----:B------:R-:W-:Y:S01]  /*1a30*/  IMAD.MOV.U32 R10, RZ, RZ, RZ ;  /* 0x000000ffff0a7224 */ /* 0x000fe200078e00ff */
[----:B------:R-:W-:-:S02]  /*1a40*/  CS2R R42, SRZ ;  /* 0x00000000002a7805 */ /* 0x000fc4000001ff00 */
[----:B------:R-:W-:Y:S02]  /*1a50*/  CS2R R44, SRZ ;  /* 0x00000000002c7805 */ /* 0x000fe4000001ff00 */
[----:B------:R-:W-:Y:S02]  /*1a60*/  CS2R R46, SRZ ;  /* 0x00000000002e7805 */ /* 0x000fe4000001ff00 */
[----:B------:R-:W-:Y:S02]  /*1a70*/  CS2R R48, SRZ ;  /* 0x0000000000307805 */ /* 0x000fe4000001ff00 */
[----:B------:R-:W-:Y:S02]  /*1a80*/  CS2R R50, SRZ ;  /* 0x0000000000327805 */ /* 0x000fe4000001ff00 */
[----:B------:R-:W-:Y:S02]  /*1a90*/  CS2R R52, SRZ ;  /* 0x0000000000347805 */ /* 0x000fe4000001ff00 */
        /* <DEDUP_REMOVED lines=9> */
[----:B------:R-:W-:Y:S01]  /*1b30*/  SHF.R.S32.HI R11, RZ, 0x1f, R84 ;  /* 0x0000001fff0b7819 */ /* 0x000fe20000011454 */
[----:B------:R-:W-:Y:S01]  /*1b40*/  ULOP3.LUT UR26, UR5, 0x1000000, URZ, 0xfc, !UPT ;  /* 0x01000000051a7892 */ /* 0x000fe2000f8efc3f */
[----:B------:R-:W-:Y:S01]  /*1b50*/  LEA R78, R79, UR32, 0x1 ;  /* 0x000000204f4e7c11 */ /* 0x000fe2000f8e08ff */
[----:B------:R-:W-:Y:S01]  /*1b60*/  UIADD3 UR17, UR19, 0xc000, URZ ;  /* 0x0000c00013117890 */ /* 0x000fe2000fffe03f */
[----:B------:R-:W-:Y:S01]  /*1b70*/  LEA R12, R77, UR32, 0x1 ;  /* 0x000000204d0c7c11 */ /* 0x000fe2000f8e08ff */
[----:B------:R-:W-:Y:S01]  /*1b80*/  UIADD3 UR15, UR19, 0x12000, URZ ;  /* 0x00012000130f7890 */ /* 0x000fe2000fffe03f */
[----:B------:R-:W-:Y:S01]  /*1b90*/  UMOV UR13, 0x1 ;  /* 0x00000001000d7882 */ /* 0x000fe20000000000 */
[----:B------:R-:W-:Y:S01]  /*1ba0*/  UMOV UR11, 0xffffffff ;  /* 0xffffffff000b7882 */ /* 0x000fe20000000000 */
[----:B------:R-:W-:Y:S01]  /*1bb0*/  UMOV UR9, URZ ;  /* 0x0000003f00097c82 */ /* 0x000fe20008000000 */
[----:B------:R-:W-:Y:S01]  /*1bc0*/  UMOV UR4, URZ ;  /* 0x0000003f00047c82 */ /* 0x000fe20008000000 */
[----:B------:R-:W-:-:S02]  /*1bd0*/  ULOP3.LUT UR6, UR6, 0x1000000, URZ, 0xfc, !UPT ;  /* 0x0100000006067892 */ /* 0x000fc4000f8efc3f */
[----:B------:R-:W-:Y:S02]  /*1be0*/  ULOP3.LUT UR8, UR8, 0x1000000, URZ, 0xfc, !UPT ;  /* 0x0100000008087892 */ /* 0x000fe4000f8efc3f */
[----:B------:R-:W-:Y:S02]  /*1bf0*/  ULOP3.LUT UR10, UR10, 0x1000000, URZ, 0xfc, !UPT ;  /* 0x010000000a0a7892 */ /* 0x000fe4000f8efc3f */
[----:B------:R-:W-:Y:S02]  /*1c00*/  ULOP3.LUT UR12, UR12, 0x1000000, URZ, 0xfc, !UPT ;  /* 0x010000000c0c7892 */ /* 0x000fe4000f8efc3f */
[----:B------:R-:W-:Y:S02]  /*1c10*/  ULOP3.LUT UR14, UR14, 0x1000000, URZ, 0xfc, !UPT ;  /* 0x010000000e0e7892 */ /* 0x000fe4000f8efc3f */
[----:B------:R-:W-:Y:S02]  /*1c20*/  ULOP3.LUT UR16, UR16, 0x1000000, URZ, 0xfc, !UPT ;  /* 0x0100000010107892 */ /* 0x000fe4000f8efc3f */
[----:B------:R-:W-:-:S02]  /*1c30*/  ULOP3.LUT UR18, UR18, 0x1000000, URZ, 0xfc, !UPT ;  /* 0x0100000012127892 */ /* 0x000fc4000f8efc3f */
[----:B------:R-:W-:Y:S02]  /*1c40*/  ULOP3.LUT UR7, UR7, 0x1000000, URZ, 0xfc, !UPT ;  /* 0x0100000007077892 */ /* 0x000fe4000f8efc3f */
[----:B------:R-:W-:Y:S02]  /*1c50*/  ULOP3.LUT UR30, UR20, 0x1000000, URZ, 0xfc, !UPT ;  /* 0x01000000141e7892 */ /* 0x000fe4000f8efc3f */
[----:B------:R-:W-:Y:S02]  /*1c60*/  ULOP3.LUT UR34, UR21, 0x1000000, URZ, 0xfc, !UPT ;  /* 0x0100000015227892 */ /* 0x000fe4000f8efc3f */
[----:B------:R-:W-:Y:S01]  /*1c70*/  ULOP3.LUT UR22, UR22, 0x1000000, URZ, 0xfc, !UPT ;  /* 0x0100000016167892 */ /* 0x000fe2000f8efc3f */
[----:B------:R-:W-:Y:S01]  /*1c80*/  UMOV UR5, 0xffffffff ;  /* 0xffffffff00057882 */ /* 0x000fe20000000000 */
[----:B------:R-:W-:Y:S01]  /*1c90*/  UMOV UR40, 0x1 ;  /* 0x0000000100287882 */ /* 0x000fe20000000000 */
[----:B------:R-:W-:Y:S01]  /*1ca0*/  UMOV UR27, 0x80000020 ;  /* 0x80000020001b7882 */ /* 0x000fe20000000000 */
[----:B------:R-:W-:Y:S01]  /*1cb0*/  UMOV UR31, 0x80000020 ;  /* 0x80000020001f7882 */ /* 0x000fe20000000000 */
[----:B------:R-:W-:Y:S01]  /*1cc0*/  UMOV UR35, 0x80000020 ;  /* 0x8000002000237882 */ /* 0x000fe20000000000 */
[----:B------:R-:W-:-:S06]  /*1cd0*/  UMOV UR23, 0x80000020 ;  /* 0x8000002000177882 */ /* 0x000fcc0000000000 */
.L_x_1:
[----:B---3--:R-:W-:Y:S01]  /*1ce0*/  F2FP.BF16.F32.PACK_AB R28, R57, R56 ;  /* 0x00000038391c723e */ /* 0x008fe200000010ff */
[----:B------:R-:W-:Y:S01]  /*1cf0*/  IMAD.WIDE R36, R10, 0x2, R108 ;  /* 0x000000020a247825 */ /* 0x000fe200078e026c */
[----:B------:R-:W-:Y:S01]  /*1d00*/  F2FP.BF16.F32.PACK_AB R29, R59, R58 ;  /* 0x0000003a3b1d723e */ /* 0x000fe200000010ff */
[----:B------:R-:W-:Y:S01]  /*1d10*/  UIADD3 UR5, UR5, 0x1, URZ ;  /* 0x0000000105057890 */ /* 0x000fe2000fffe03f */
[----:B------:R-:W-:Y:S01]  /*1d20*/  F2FP.BF16.F32.PACK_AB R30, R61, R60 ;  /* 0x0000003c3d1e723e */ /* 0x000fe200000010ff */
[C---:B------:R-:W-:Y:S01]  /*1d30*/  IMAD.SHL.U32 R73, R104.reuse, 0x2, RZ ;  /* 0x0000000268497824 */ /* 0x040fe200078e00ff */
[----:B------:R-:W-:Y:S01]  /*1d40*/  F2FP.BF16.F32.PACK_AB R31, R63, R62 ;  /* 0x0000003e3f1f723e */ /* 0x000fe200000010ff */
[----:B------:R-:W-:Y:S01]  /*1d50*/  UISETP.GT.AND UP0, UPT, UR5, 0x2, UPT ;  /* 0x000000020500788c */ /* 0x000fe2000bf04270 */
[----:B------:R-:W-:Y:S01]  /*1d60*/  F2FP.BF16.F32.PACK_AB R32, R65, R64 ;  /* 0x000000404120723e */ /* 0x000fe200000010ff */
[----:B------:R-:W-:Y:S01]  /*1d70*/  UMOV UR38, UR6 ;  /* 0x0000000600267c82 */ /* 0x000fe20008000000 */
[----:B------:R-:W-:Y:S01]  /*1d80*/  F2FP.BF16.F32.PACK_AB R33, R67, R66 ;  /* 0x000000424321723e */ /* 0x000fe200000010ff */
[----:B------:R-:W-:Y:S01]  /*1d90*/  STSM.16.M88.4 [R78], R28 ;  /* 0x0000001c4e007844 */ /* 0x000fe20000000200 */
[----:B------:R-:W-:Y:S01]  /*1da0*/  F2FP.BF16.F32.PACK_AB R34, R69, R68 ;  /* 0x000000444522723e */ /* 0x000fe200000010ff */
[----:B------:R-:W-:Y:S01]  /*1db0*/  USEL UR5, UR5, URZ, !UP0 ;  /* 0x0000003f05057287 */ /* 0x000fe2000c000000 */
[----:B------:R-:W-:Y:S01]  /*1dc0*/  F2FP.BF16.F32.PACK_AB R35, R71, R70 ;  /* 0x000000464723723e */ /* 0x000fe200000010ff */
[----:B------:R-:W-:Y:S01]  /*1dd0*/  UMOV UR39, 0x80000020 ;  /* 0x8000002000277882 */ /* 0x000fe20000000000 */
[----:B------:R-:W-:Y:S01]  /*1de0*/  SHF.L.U64.HI R75, R104, 0x1, R105 ;  /* 0x00000001684b7819 */ /* 0x000fe20000010269 */
[----:B------:R-:W-:Y:S01]  /*1df0*/  ULEA UR20, UR5, UR19, 0xd ;  /* 0x0000001305147291 */ /* 0x000fe2000f8e683f */
[-C--:B------:R-:W-:Y:S01]  /*1e00*/  IADD3 R118, P1, P4, R73, R36.reuse, R15 ;  /* 0x0000002449767210 */ /* 0x080fe20007c3e00f */
[----:B------:R-:W-:Y:S01]  /*1e10*/  STSM.16.M88.4 [R12], R32 ;  /* 0x000000200c007844 */ /* 0x000fe20000000200 */
[----:B------:R-:W-:Y:S01]  /*1e20*/  UMOV UR37, 0x40000040 ;  /* 0x4000004000257882 */ /* 0x000fe20000000000 */
[----:B------:R-:W-:Y:S01]  /*1e30*/  USHF.R.U32.HI UR21, URZ, 0x4, UR20 ;  /* 0x000000043f157899 */ /* 0x000fe20008011614 */
[-C--:B------:R-:W-:Y:S01]  /*1e40*/  IADD3.X R119, R75, R37.reuse, R16, P1, P4 ;  /* 0x000000254b777210 */ /* 0x080fe20000fe8410 */
[----:B------:R1:W-:Y:S01]  /*1e50*/  STSM.16.M88.4 [R76], R28 ;  /* 0x0000001c4c007844 */ /* 0x0003e20000000200 */
[-C--:B------:R-:W-:Y:S01]  /*1e60*/  IADD3 R114, P1, P4, R73, R36.reuse, R9 ;  /* 0x0000002449727210 */ /* 0x080fe20007c3e009 */
[----:B------:R-:W-:Y:S01]  /*1e70*/  USGXT.U32 UR21, UR21, 0xe ;  /* 0x0000000e1515789a */ /* 0x000fe20008000000 */
[----:B------:R-:W2:Y:S01]  /*1e80*/  LDC R124, c[0x0][0x248] ;  /* 0x00009200ff7c7b82 */ /* 0x000ea20000000800 */
[----:B------:R3:W-:Y:S01]  /*1e90*/  STSM.16.M88.4 [R76+0x20], R32 ;  /* 0x000020204c007844 */ /* 0x0007e20000000200 */
[----:B------:R-:W-:Y:S01]  /*1ea0*/  IADD3.X R115, R75, R37, R14, P1, P4 ;  /* 0x000000254b737210 */ /* 0x000fe20000fe840e */
[----:B------:R-:W-:Y:S01]  /*1eb0*/  ULOP3.LUT UR36, UR21, 0x2000000, URZ, 0xfc, !UPT ;  /* 0x0200000015247892 */ /* 0x000fe2000f8efc3f */
[----:B------:R-:W-:-:S04]  /*1ec0*/  LEA R38, P1, R96, R36, 0x8 ;  /* 0x0000002460267211 */ /* 0x000fc800078240ff */
[----:B------:R-:W-:Y:S01]  /*1ed0*/  BAR.SYNC.DEFER_BLOCKING 0x0 ;  /* 0x0000000000007b1d */ /* 0x000fe20000010000 */
[----:B------:R-:W-:Y:S01]  /*1ee0*/  UIADD3 UR21, UR20, 0x20, URZ ;  /* 0x0000002014157890 */ /* 0x000fe2000fffe03f */
[-C--:B------:R-:W-:Y:S01]  /*1ef0*/  LEA.HI.X R72, R96, R37.reuse, RZ, 0x8, P1 ;  /* 0x0000002560487211 */ /* 0x080fe200008f44ff */
[----:B------:R-:W-:Y:S01]  /*1f00*/  UIADD3 UR11, UR11, 0x1, URZ ;  /* 0x000000010b0b7890 */ /* 0x000fe2000fffe03f */
[----:B------:R-:W-:Y:S01]  /*1f10*/  IADD3 R38, P1, R73, R38, RZ ;  /* 0x0000002649267210 */ /* 0x000fe20007f3e0ff */
[----:B------:R-:W-:Y:S01]  /*1f20*/  USHF.R.U32.HI UR21, URZ, 0x4, UR21 ;  /* 0x000000043f157899 */ /* 0x000fe20008011615 */
[----:B-1----:R-:W-:Y:S01]  /*1f30*/  F2FP.BF16.F32.PACK_AB R28, R41, R40 ;  /* 0x00000028291c723e */ /* 0x002fe200000010ff */
[----:B------:R-:W-:Y:S02]  /*1f40*/  UISETP.GT.AND UP0, UPT, UR11, 0x1, UPT ;  /* 0x000000010b00788c */ /* 0x000fe4000bf04270 */
[----:B------:R-:W-:Y:S01]  /*1f50*/  IMAD.X R39, R75, 0x1, R72, P1 ;  /* 0x000000014b277824 */ /* 0x000fe200008e0648 */
[----:B------:R-:W-:Y:S01]  /*1f60*/  LEA R36, P1, R93, R36, 0x8 ;  /* 0x000000245d247211 */ /* 0x000fe200078240ff */
[----:B------:R-:W-:Y:S01]  /*1f70*/  USGXT.U32 UR21, UR21, 0xe ;  /* 0x0000000e1515789a */ /* 0x000fe20008000000 */
[----:B------:R-:W-:Y:S01]  /*1f80*/  F2FP.BF16.F32.PACK_AB R29, R43, R42 ;  /* 0x0000002a2b1d723e */ /* 0x000fe200000010ff */
[----:B------:R-:W-:Y:S01]  /*1f90*/  USEL UR11, UR11, URZ, !UP0 ;  /* 0x0000003f0b0b7287 */ /* 0x000fe2000c000000 */
[----:B------:R-:W-:-:S02]  /*1fa0*/  LEA.HI.X R37, R93, R37, RZ, 0x8, P1 ;  /* 0x000000255d257211 */ /* 0x000fc400008f44ff */
[----:B------:R-:W-:Y:S02]  /*1fb0*/  IADD3 R36, P1, R36, R73, RZ ;  /* 0x0000004924247210 */ /* 0x000fe40007f3e0ff */
[----:B------:R-:W-:Y:S02]  /*1fc0*/  F2FP.BF16.F32.PACK_AB R30, R45, R44 ;  /* 0x0000002c2d1e723e */ /* 0x000fe400000010ff */
[----:B------:R-:W-:Y:S01]  /*1fd0*/  F2FP.BF16.F32.PACK_AB R31, R47, R46 ;  /* 0x0000002e2f1f723e */ /* 0x000fe200000010ff */
[----:B------:R-:W-:Y:S01]  /*1fe0*/  IMAD.X R37, R37, 0x1, R75, P1 ;  /* 0x0000000125257824 */ /* 0x000fe200008e064b */
[----:B---3--:R-:W-:Y:S01]  /*1ff0*/  F2FP.BF16.F32.PACK_AB R32, R49, R48 ;  /* 0x000000303120723e */ /* 0x008fe200000010ff */
[----:B------:R-:W1:Y:S01]  /*2000*/  LDS.128 R20, [R17] ;  /* 0x0000000011147984 */ /* 0x000e620000000c00 */
[----:B------:R-:W-:Y:S02]  /*2010*/  F2FP.BF16.F32.PACK_AB R33, R51, R50 ;  /* 0x000000323321723e */ /* 0x000fe400000010ff */
[----:B------:R-:W-:Y:S01]  /*2020*/  F2FP.BF16.F32.PACK_AB R34, R53, R52 ;  /* 0x000000343522723e */ /* 0x000fe200000010ff */
[----:B------:R-:W3:Y:S01]  /*2030*/  LDS.128 R24, [R19] ;  /* 0x0000000013187984 */ /* 0x000ee20000000c00 */
[----:B------:R-:W-:-:S02]  /*2040*/  F2FP.BF16.F32.PACK_AB R35, R55, R54 ;  /* 0x000000363723723e */ /* 0x000fc400000010ff */
[----:B--2---:R-:W-:Y:S01]  /*2050*/  VIMNMX R125, R7, R124, PT ;  /* 0x0000007c077d7248 */ /* 0x004fe20003fe0100 */
[----:B------:R-:W-:Y:S03]  /*2060*/  STSM.16.M88.4 [R78+0x1000], R28 ;  /* 0x0010001c4e007844 */ /* 0x000fe60000000200 */
[----:B------:R-:W-:Y:S01]  /*2070*/  LEA R125, R125, 0xffffffe0, 0x5 ;  /* 0xffffffe07d7d7811 */ /* 0x000fe200078e28ff */
[----:B------:R-:W-:Y:S04]  /*2080*/  STSM.16.M88.4 [R12+0x1000], R32 ;  /* 0x001000200c007844 */ /* 0x000fe80000000200 */
[----:B-1----:R-:W-:Y:S04]  /*2090*/  @P0 STG.E.128 desc[UR42][R38.64], R20 ;  /* 0x0000001426000986 */ /* 0x002fe8000c101d2a */
[----:B---3--:R-:W-:Y:S01]  /*20a0*/  @P0 STG.E.128 desc[UR42][R36.64], R24 ;  /* 0x0000001824000986 */ /* 0x008fe2000c101d2a */
[----:B------:R-:W-:Y:S06]  /*20b0*/  BAR.SYNC.DEFER_BLOCKING 0x0 ;  /* 0x0000000000007b1d */ /* 0x000fec0000010000 */
[----:B------:R-:W-:Y:S04]  /*20c0*/  STSM.16.M88.4 [R76], R28 ;  /* 0x0000001c4c007844 */ /* 0x000fe80000000200 */
[----:B------:R-:W-:Y:S01]  /*20d0*/  STSM.16.M88.4 [R76+0x20], R32 ;  /* 0x000020204c007844 */ /* 0x000fe20000000200 */
[----:B------:R-:W-:Y:S06]  /*20e0*/  BAR.SYNC.DEFER_BLOCKING 0x0 ;  /* 0x0000000000007b1d */ /* 0x000fec0000010000 */
[----:B------:R-:W1:Y:S04]  /*20f0*/  LDS.128 R72, [R17] ;  /* 0x0000000011487984 */ /* 0x000e680000000c00 */
[----:B------:R-:W2:Y:S04]  /*2100*/  LDS.128 R80, [R19] ;  /* 0x0000000013507984 */ /* 0x000ea80000000c00 */
[----:B-1----:R1:W-:Y:S04]  /*2110*/  @P0 STG.E.128 desc[UR42][R118.64], R72 ;  /* 0x0000004876000986 */ /* 0x0023e8000c101d2a */
[----:B--2---:R-:W-:Y:S01]  /*2120*/  @P0 STG.E.128 desc[UR42][R114.64], R80 ;  /* 0x0000005072000986 */ /* 0x004fe2000c101d2a */
[----:B------:R-:W-:-:S04]  /*2130*/  DEPBAR.LE SB0, 0x6 ;  /* 0x000081800000791a */ /* 0x000fc80000000000 */
[----:B------:R-:W-:Y:S06]  /*2140*/  BAR.SYNC.DEFER_BLOCKING 0x0 ;  /* 0x0000000000007b1d */ /* 0x000fec0000010000 */
[----:B------:R-:W-:Y:S01]  /*2150*/  @!PT LDS RZ, [RZ] ;  /* 0x00000000fffff984 */ /* 0x000fe20000000800 */
[----:B------:R-:W-:Y:S01]  /*2160*/  @!PT LDS RZ, [RZ] ;  /* 0x00000000fffff984 */ /* 0x000fe20000000800 */
[----:B------:R-:W-:Y:S01]  /*2170*/  @!PT LDS RZ, [RZ] ;  /* 0x00000000fffff984 */ /* 0x000fe20000000800 */
[----:B------:R-:W-:Y:S01]  /*2180*/  @!PT LDS RZ, [RZ] ;  /* 0x00000000fffff984 */ /* 0x000fe20000000800 */
[----:B------:R2:W-:Y:S06]  /*2190*/  MEMBAR.ALL.CTA ;  /* 0x0000000000007992 */ /* 0x0005ec0000008000 */
[----:B--2---:R-:W2:Y:S02]  /*21a0*/  FENCE.VIEW.ASYNC.S ;  /* 0x00000000000073c6 */ /* 0x004ea40000000000 */
[----:B--2---:R-:W-:-:S06]  /*21b0*/  WARPGROUP.ARRIVE ;  /* 0x00000000000079c5 */ /* 0x004fcc0000000000 */
[----:B------:R-:W-:Y:S01]  /*21c0*/  HGMMA.64x32x16.F32.BF16 R24, gdesc[UR36].tnspB, RZ, !UPT ;  /* 0x40600000241879f0 */ /* 0x000fe2000c7018ff */
[----:B------:R-:W-:Y:S01]  /*21d0*/  ULOP3.LUT UR36, UR21, 0x2000000, URZ, 0xfc, !UPT ;  /* 0x0200000015247892 */ /* 0x000fe2000f8efc3f */
[----:B------:R-:W-:Y:S01]  /*21e0*/  UMOV UR38, UR8 ;  /* 0x0000000800267c82 */ /* 0x000fe20008000000 */
[----:B------:R-:W-:Y:S01]  /*21f0*/  UMOV UR39, 0x80000020 ;  /* 0x8000002000277882 */ /* 0x000fe20000000000 */
[----:B------:R-:W-:Y:S01]  /*2200*/  UMOV UR37, 0x40000040 ;  /* 0x4000004000257882 */ /* 0x000fe20000000000 */
[----:B------:R-:W-:-:S04]  /*2210*/  UIADD3 UR21, UR20, 0x40, URZ ;  /* 0x0000004014157890 */ /* 0x000fc8000fffe03f */
[----:B------:R-:W-:-:S04]  /*2220*/  USHF.R.U32.HI UR21, URZ, 0x4, UR21 ;  /* 0x000000043f157899 */ /* 0x000fc80008011615 */
[----:B------:R-:W-:Y:S01]  /*2230*/  USGXT.U32 UR21, UR21, 0xe ;  /* 0x0000000e1515789a */ /* 0x000fe20008000000 */
[----:B------:R-:W-:Y:S03]  /*2240*/  HGMMA.64x32x16.F32.BF16 R24, gdesc[UR36].tnspB, R24 ;  /* 0x40600000241879f0 */ /* 0x000fe60008701818 */
        /* <DEDUP_REMOVED lines=15> */
[----:B------:R-:W-:Y:S03]  /*2340*/  HGMMA.64x32x16.F32.BF16 R24, gdesc[UR36].tnspB, R24, gsb0 ;  /* 0x40600000241879f0 */ /* 0x000fe60008001818 */
[----:B------:R-:W-:Y:S01]  /*2350*/  ULOP3.LUT UR36, UR21, 0x2000000, URZ, 0xfc, !UPT ;  /* 0x0200000015247892 */ /* 0x000fe2000f8efc3f */
[----:B------:R-:W-:Y:S01]  /*2360*/  UMOV UR38, UR14 ;  /* 0x0000000e00267c82 */ /* 0x000fe20008000000 */
[----:B------:R-:W-:Y:S01]  /*2370*/  UMOV UR39, 0x80000020 ;  /* 0x8000002000277882 */ /* 0x000fe20000000000 */
[----:B------:R-:W-:Y:S01]  /*2380*/  UMOV UR37, 0x40000040 ;  /* 0x4000004000257882 */ /* 0x000fe20000000000 */
[----:B------:R-:W-:-:S04]  /*2390*/  UIADD3 UR21, UR20, 0x6020, URZ ;  /* 0x0000602014157890 */ /* 0x000fc8000fffe03f */
[----:B------:R-:W-:-:S04]  /*23a0*/  USHF.R.U32.HI UR21, URZ, 0x4, UR21 ;  /* 0x000000043f157899 */ /* 0x000fc80008011615 */
[----:B------:R-:W-:Y:S01]  /*23b0*/  USGXT.U32 UR21, UR21, 0xe ;  /* 0x0000000e1515789a */ /* 0x000fe20008000000 */
[----:B------:R-:W-:Y:S02]  /*23c0*/  WARPGROUP.DEPBAR.LE gsb0, 0x0 ;  /* 0x00008000000079c5 */ /* 0x000fe40000010000 */
[----:B------:R2:W-:Y:S06]  /*23d0*/  MEMBAR.ALL.CTA ;  /* 0x0000000000007992 */ /* 0x0005ec0000008000 */
[----:B--2---:R-:W2:Y:S02]  /*23e0*/  FENCE.VIEW.ASYNC.S ;  /* 0x00000000000073c6 */ /* 0x004ea40000000000 */
[----:B--2---:R-:W-:-:S06]  /*23f0*/  WARPGROUP.ARRIVE ;  /* 0x00000000000079c5 */ /* 0x004fcc0000000000 */
[----:B------:R-:W-:Y:S01]  /*2400*/  HGMMA.64x32x16.F32.BF16 R24, gdesc[UR36].tnspB, R24 ;  /* 0x40600000241879f0 */ /* 0x000fe20008701818 */
[----:B------:R-:W-:Y:S01]  /*2410*/  ULOP3.LUT UR36, UR21, 0x2000000, URZ, 0xfc, !UPT ;  /* 0x0200000015247892 */ /* 0x000fe2000f8efc3f */
[----:B------:R-:W-:Y:S01]  /*2420*/  UMOV UR38, UR16 ;  /* 0x0000001000267c82 */ /* 0x000fe20008000000 */
[----:B------:R-:W-:Y:S01]  /*2430*/  UMOV UR39, 0x80000020 ;  /* 0x8000002000277882 */ /* 0x000fe20000000000 */
[----:B------:R-:W-:Y:S01]  /*2440*/  UMOV UR37, 0x40000040 ;  /* 0x4000004000257882 */ /* 0x000fe20000000000 */
[----:B------:R-:W-:Y:S02]  /*2450*/  UIADD3 UR21, UR20, 0x6040, URZ ;  /* 0x0000604014157890 */ /* 0x000fe4000fffe03f */
[----:B------:R-:W-:Y:S02]  /*2460*/  UIADD3 UR20, UR20, 0x6060, URZ ;  /* 0x0000606014147890 */ /* 0x000fe4000fffe03f */
[----:B------:R-:W-:Y:S02]  /*2470*/  USHF.R.U32.HI UR21, URZ, 0x4, UR21 ;  /* 0x000000043f157899 */ /* 0x000fe40008011615 */
[----:B------:R-:W-:-:S02]  /*2480*/  USHF.R.U32.HI UR20, URZ, 0x4, UR20 ;  /* 0x000000043f147899 */ /* 0x000fc40008011614 */
[----:B------:R-:W-:Y:S02]  /*2490*/  USGXT.U32 UR21, UR21, 0xe ;  /* 0x0000000e1515789a */ /* 0x000fe40008000000 */
[----:B------:R-:W-:Y:S01]  /*24a0*/  USGXT.U32 UR20, UR20, 0xe ;  /* 0x0000000e1414789a */ /* 0x000fe20008000000 */
[----:B------:R-:W-:Y:S01]  /*24b0*/  HGMMA.64x32x16.F32.BF16 R24, gdesc[UR36].tnspB, R24 ;  /* 0x40600000241879f0 */ /* 0x000fe20008701818 */
[----:B------:R-:W-:Y:S01]  /*24c0*/  ULOP3.LUT UR36, UR21, 0x2000000, URZ, 0xfc, !UPT ;  /* 0x0200000015247892 */ /* 0x000fe2000f8efc3f */
[----:B------:R-:W-:Y:S01]  /*24d0*/  UMOV UR38, UR18 ;  /* 0x0000001200267c82 */ /* 0x000fe20008000000 */
[----:B------:R-:W-:Y:S01]  /*24e0*/  UMOV UR39, 0x80000020 ;  /* 0x8000002000277882 */ /* 0x000fe20000000000 */
[----:B------:R-:W-:-:S06]  /*24f0*/  UMOV UR37, 0x40000040 ;  /* 0x4000004000257882 */ /* 0x000fcc0000000000 */
[----:B------:R-:W-:Y:S01]  /*2500*/  HGMMA.64x32x16.F32.BF16 R24, gdesc[UR36].tnspB, R24 ;  /* 0x40600000241879f0 */ /* 0x000fe20008701818 */
[----:B------:R-:W-:Y:S01]  /*2510*/  ULOP3.LUT UR36, UR20, 0x2000000, URZ, 0xfc, !UPT ;  /* 0x0200000014247892 */ /* 0x000fe2000f8efc3f */
[----:B------:R-:W-:Y:S01]  /*2520*/  UMOV UR38, UR7 ;  /* 0x0000000700267c82 */ /* 0x000fe20008000000 */
[----:B------:R-:W-:Y:S01]  /*2530*/  UMOV UR39, 0x80000020 ;  /* 0x8000002000277882 */ /* 0x000fe20000000000 */
[----:B------:R-:W-:-:S06]  /*2540*/  UMOV UR37, 0x40000040 ;  /* 0x4000004000257882 */ /* 0x000fcc0000000000 */
[----:B------:R-:W-:Y:S01]  /*2550*/  HGMMA.64x32x16.F32.BF16 R24, gdesc[UR36].tnspB, R24, gsb0 ;  /* 0x40600000241879f0 */ /* 0x000fe20008001818 */
[----:B------:R-:W-:-:S04]  /*2560*/  UIADD3 UR36, UR19, 0x18000, URZ ;  /* 0x0001800013247890 */ /* 0x000fc8000fffe03f */
[----:B------:R-:W-:-:S06]  /*2570*/  ULEA UR20, UR11, UR36, 0xc ;  /* 0x000000240b147291 */ /* 0x000fcc000f8e603f */
[----:B------:R-:W-:Y:S02]  /*2580*/  LEA R20, R79, UR20, 0x1 ;  /* 0x000000144f147c11 */ /* 0x000fe4000f8e08ff */
[----:B-1----:R-:W-:Y:S01]  /*2590*/  LEA R72, R77, UR20, 0x1 ;  /* 0x000000144d487c11 */ /* 0x002fe2000f8e08ff */
[----:B------:R-:W-:-:S03]  /*25a0*/  WARPGROUP.DEPBAR.LE gsb0, 0x0 ;  /* 0x00008000000079c5 */ /* 0x000fc60000010000 */
[----:B------:R-:W1:Y:S04]  /*25b0*/  LDSM.16.M88.4 R20, [R20] ;  /* 0x000000001414783b */ /* 0x000e680000000200 */
[----:B------:R-:W2:Y:S01]  /*25c0*/  LDSM.16.M88.4 R72, [R72] ;  /* 0x000000004848783b */ /* 0x000ea20000000200 */
[C---:B-1----:R-:W-:Y:S01]  /*25d0*/  IMAD.U32 R83, R23.reuse, 0x10000, RZ ;  /* 0x0001000017537824 */ /* 0x042fe200078e00ff */
[----:B------:R-:W-:Y:S01]  /*25e0*/  PRMT R23, R23, 0x7632, R23 ;  /* 0x0000763217177816 */ /* 0x000fe20000000017 */
[C---:B------:R-:W-:Y:S01]  /*25f0*/  IMAD.U32 R115, R22.reuse, 0x10000, RZ ;  /* 0x0001000016737824 */ /* 0x040fe200078e00ff */
[----:B------:R-:W-:Y:S01]  /*2600*/  PRMT R22, R22, 0x7632, R22 ;  /* 0x0000763216167816 */ /* 0x000fe20000000016 */
[----:B------:R-:W-:Y:S01]  /*2610*/  FADD R80, -R30, R83 ;  /* 0x000000531e507221 */ /* 0x000fe20000000100 */
[C---:B------:R-:W-:Y:S01]  /*2620*/  IMAD.U32 R83, R21.reuse, 0x10000, RZ ;  /* 0x0001000015537824 */ /* 0x040fe200078e00ff */
[----:B------:R-:W-:Y:S01]  /*2630*/  PRMT R21, R21, 0x7632, R21 ;  /* 0x0000763215157816 */ /* 0x000fe20000000015 */
[C---:B------:R-:W-:Y:S01]  /*2640*/  IMAD.U32 R81, R20.reuse, 0x10000, RZ ;  /* 0x0001000014517824 */ /* 0x040fe200078e00ff */
[----:B------:R-:W-:Y:S01]  /*2650*/  PRMT R20, R20, 0x7632, R20 ;  /* 0x0000763214147816 */ /* 0x000fe20000000014 */
[----:B--2---:R-:W-:-:S02]  /*2660*/  IMAD.U32 R119, R72, 0x10000, RZ ;  /* 0x0001000048777824 */ /* 0x004fc400078e00ff */
[----:B------:R-:W-:Y:S01]  /*2670*/  FADD R82, -R26, R83 ;  /* 0x000000531a527221 */ /* 0x000fe20000000100 */
[----:B------:R-:W-:Y:S02]  /*2680*/  IMAD.U32 R121, R73, 0x10000, RZ ;  /* 0x0001000049797824 */ /* 0x000fe400078e00ff */
[----:B------:R-:W-:Y:S01]  /*2690*/  FADD R83, -R28, R115 ;  /* 0x000000731c537221 */ /* 0x000fe20000000100 */
[----:B------:R-:W-:Y:S01]  /*26a0*/  FADD R114, -R32, R119 ;  /* 0x0000007720727221 */ /* 0x000fe20000000100 */
[----:B------:R-:W-:Y:S01]  /*26b0*/  FADD R81, -R24, R81 ;  /* 0x0000005118517221 */ /* 0x000fe20000000100 */
[----:B------:R-:W-:Y:S01]  /*26c0*/  FADD R115, -R34, R121 ;  /* 0x0000007922737221 */ /* 0x000fe20000000100 */
[----:B------:R-:W-:Y:S01]  /*26d0*/  IMAD.U32 R119, R74, 0x10000, RZ ;  /* 0x000100004a777824 */ /* 0x000fe200078e00ff */
[----:B------:R-:W-:Y:S01]  /*26e0*/  PRMT R72, R72, 0x7632, R72 ;  /* 0x0000763248487816 */ /* 0x000fe20000000048 */
[----:B------:R-:W-:Y:S01]  /*26f0*/  IMAD.U32 R121, R75, 0x10000, RZ ;  /* 0x000100004b797824 */ /* 0x000fe200078e00ff */
[----:B------:R-:W-:Y:S01]  /*2700*/  PRMT R73, R73, 0x7632, R73 ;  /* 0x0000763249497816 */ /* 0x000fe20000000049 */
[----:B------:R-:W-:Y:S01]  /*2710*/  IMAD.U32 R20, R20, 0x10000, RZ ;  /* 0x0001000014147824 */ /* 0x000fe200078e00ff */
[----:B------:R-:W-:Y:S01]  /*2720*/  PRMT R74, R74, 0x7632, R74 ;  /* 0x000076324a4a7816 */ /* 0x000fe2000000004a */
[----:B------:R-:W-:Y:S01]  /*2730*/  IMAD.U32 R24, R21, 0x10000, RZ ;  /* 0x0001000015187824 */ /* 0x000fe200078e00ff */
[----:B------:R-:W-:Y:S01]  /*2740*/  PRMT R75, R75, 0x7632, R75 ;  /* 0x000076324b4b7816 */ /* 0x000fe2000000004b */
[----:B------:R-:W-:Y:S01]  /*2750*/  FADD R38, -R38, R121 ;  /* 0x0000007926267221 */ /* 0x000fe20000000100 */
[----:B------:R-:W-:-:S02]  /*2760*/  IMAD.U32 R26, R23, 0x10000, RZ ;  /* 0x00010000171a7824 */ /* 0x000fc400078e00ff */
[----:B------:R-:W-:Y:S01]  /*2770*/  FADD R118, -R25, R20 ;  /* 0x0000001419767221 */ /* 0x000fe20000000100 */
[----:B------:R-:W-:Y:S01]  /*2780*/  FADD R121, -R27, R24 ;  /* 0x000000181b797221 */ /* 0x000fe20000000100 */
[----:B------:R-:W-:Y:S02]  /*2790*/  IMAD.U32 R22, R22, 0x10000, RZ ;  /* 0x0001000016167824 */ /* 0x000fe400078e00ff */
[----:B------:R-:W-:Y:S01]  /*27a0*/  FADD R36, -R36, R119 ;  /* 0x0000007724247221 */ /* 0x000fe20000000100 */
[----:B------:R-:W-:Y:S02]  /*27b0*/  IMAD.U32 R72, R72, 0x10000, RZ ;  /* 0x0001000048487824 */ /* 0x000fe400078e00ff */
[----:B------:R-:W-:Y:S01]  /*27c0*/  FADD R119, -R31, R26 ;  /* 0x0000001a1f777221 */ /* 0x000fe20000000100 */
[----:B------:R-:W-:Y:S01]  /*27d0*/  IMAD.U32 R120, R73, 0x10000, RZ ;  /* 0x0001000049787824 */ /* 0x000fe200078e00ff */
[----:B------:R-:W-:Y:S01]  /*27e0*/  F2FP.BF16.F32.PACK_AB R21, R121, R82 ;  /* 0x000000527915723e */ /* 0x000fe200000010ff */
[----:B------:R-:W-:-:S02]  /*27f0*/  IMAD.U32 R20, R74, 0x10000, RZ ;  /* 0x000100004a147824 */ /* 0x000fc400078e00ff */
[----:B------:R-:W-:Y:S01]  /*2800*/  FADD R74, -R29, R22 ;  /* 0x000000161d4a7221 */ /* 0x000fe20000000100 */
[----:B------:R-:W-:Y:S02]  /*2810*/  IMAD.U32 R24, R75, 0x10000, RZ ;  /* 0x000100004b187824 */ /* 0x000fe400078e00ff */
[----:B------:R-:W-:Y:S01]  /*2820*/  FADD R75, -R33, R72 ;  /* 0x00000048214b7221 */ /* 0x000fe20000000100 */
[----:B------:R-:W-:Y:S01]  /*2830*/  FADD R120, -R35, R120 ;  /* 0x0000007823787221 */ /* 0x000fe20000000100 */
[----:B------:R-:W-:Y:S01]  /*2840*/  FADD R37, -R37, R20 ;  /* 0x0000001425257221 */ /* 0x000fe20000000100 */
[----:B------:R-:W-:Y:S01]  /*2850*/  FADD R39, -R39, R24 ;  /* 0x0000001827277221 */ /* 0x000fe20000000100 */
[----:B------:R-:W-:Y:S02]  /*2860*/  F2FP.BF16.F32.PACK_AB R20, R118, R81 ;  /* 0x000000517614723e */ /* 0x000fe400000010ff */
[----:B------:R-:W-:Y:S02]  /*2870*/  F2FP.BF16.F32.PACK_AB R22, R74, R83 ;  /* 0x000000534a16723e */ /* 0x000fe400000010ff */
[----:B------:R-:W-:-:S02]  /*2880*/  F2FP.BF16.F32.PACK_AB R23, R119, R80 ;  /* 0x000000507717723e */ /* 0x000fc400000010ff */
[----:B------:R-:W-:Y:S02]  /*2890*/  F2FP.BF16.F32.PACK_AB R24, R75, R114 ;  /* 0x000000724b18723e */ /* 0x000fe400000010ff */
[----:B------:R-:W-:Y:S01]  /*28a0*/  F2FP.BF16.F32.PACK_AB R25, R120, R115 ;  /* 0x000000737819723e */ /* 0x000fe200000010ff */
[----:B------:R1:W-:Y:S01]  /*28b0*/  STSM.16.M88.4 [R76], R20 ;  /* 0x000000144c007844 */ /* 0x0003e20000000200 */
[----:B------:R-:W-:Y:S02]  /*28c0*/  F2FP.BF16.F32.PACK_AB R26, R37, R36 ;  /* 0x00000024251a723e */ /* 0x000fe400000010ff */
[----:B------:R-:W-:Y:S02]  /*28d0*/  F2FP.BF16.F32.PACK_AB R27, R39, R38 ;  /* 0x00000026271b723e */ /* 0x000fe400000010ff */
[----:B------:R-:W-:-:S03]  /*28e0*/  LEA R72, P1, R100, R106, 0x1 ;  /* 0x0000006a64487211 */ /* 0x000fc600078208ff */
[----:B------:R-:W-:Y:S01]  /*28f0*/  STSM.16.M88.4 [R76+0x20], R24 ;  /* 0x000020184c007844 */ /* 0x000fe20000000200 */
[-C--:B------:R-:W-:Y:S02]  /*2900*/  LEA.HI.X R73, R100, R107.reuse, R101, 0x1, P1 ;  /* 0x0000006b64497211 */ /* 0x080fe400008f0c65 */
[C---:B------:R-:W-:Y:S01]  /*2910*/  LEA R100, P1, R102.reuse, R106, 0x1 ;  /* 0x0000006a66647211 */ /* 0x040fe200078208ff */
[----:B------:R-:W-:Y:S03]  /*2920*/  BAR.SYNC.DEFER_BLOCKING 0x0 ;  /* 0x0000000000007b1d */ /* 0x000fe60000010000 */
[----:B------:R-:W-:Y:S01]  /*2930*/  LEA.HI.X R101, R102, R107, R103, 0x1, P1 ;  /* 0x0000006b66657211 */ /* 0x000fe200008f0c67 */
[----:B-1----:R-:W-:Y:S02]  /*2940*/  IMAD.WIDE R20, R125, 0x4, R110 ;  /* 0x000000047d147825 */ /* 0x002fe400078e026e */
[----:B------:R-:W1:Y:S04]  /*2950*/  LDS.128 R28, [R17] ;  /* 0x00000000111c7984 */ /* 0x000e680000000c00 */
[----:B------:R-:W2:Y:S04]  /*2960*/  LDS.128 R32, [R19] ;  /* 0x0000000013207984 */ /* 0x000ea80000000c00 */
[----:B-1----:R-:W-:Y:S04]  /*2970*/  @P2 STG.E.128 desc[UR42][R72.64], R28 ;  /* 0x0000001c48002986 */ /* 0x002fe8000c101d2a */
[----:B--2---:R1:W-:Y:S04]  /*2980*/  @P3 STG.E.128 desc[UR42][R100.64], R32 ;  /* 0x0000002064003986 */ /* 0x0043e8000c101d2a */
[----:B------:R-:W2:Y:S01]  /*2990*/  LDG.E R20, desc[UR42][R20.64] ;  /* 0x0000002a14147981 */ /* 0x000ea2000c1e1900 */
[----:B------:R-:W-:Y:S01]  /*29a0*/  UIADD3 UR37, UR19, 0x1d400, URZ ;  /* 0x0001d40013257890 */ /* 0x000fe2000fffe03f */
[----:B------:R-:W-:Y:S01]  /*29b0*/  ISETP.LE.U32.AND P6, PT, R84, UR9, PT ;  /* 0x0000000954007c0c */ /* 0x000fe2000bfc3070 */
[----:B------:R-:W-:Y:S01]  /*29c0*/  ULEA UR38, UR5, UR17, 0xd ;  /* 0x0000001105267291 */ /* 0x000fe2000f8e683f */
[----:B------:R-:W-:Y:S01]  /*29d0*/  IMAD.MOV.U32 R102, RZ, RZ, R13 ;  /* 0x000000ffff667224 */ /* 0x000fe200078e000d */
[----:B------:R-:W-:Y:S01]  /*29e0*/  ULEA UR20, UR11, UR37, 0x8 ;  /* 0x000000250b147291 */ /* 0x000fe2000f8e403f */
[----:B------:R-:W-:Y:S01]  /*29f0*/  VIADD R10, R10, 0x80000 ;  /* 0x000800000a0a7836 */ /* 0x000fe20000000000 */
[----:B------:R-:W-:Y:S01]  /*2a00*/  UMOV UR25, 0x40000040 ;  /* 0x4000004000197882 */ /* 0x000fe20000000000 */
[----:B------:R-:W-:Y:S01]  /*2a10*/  UMOV UR29, 0x40000040 ;  /* 0x40000040001d7882 */ /* 0x000fe20000000000 */
[----:B------:R-:W-:Y:S01]  /*2a20*/  UMOV UR33, 0x40000040 ;  /* 0x4000004000217882 */ /* 0x000fe20000000000 */
[----:B------:R-:W-:Y:S01]  /*2a30*/  UMOV UR21, 0x40000040 ;  /* 0x4000004000157882 */ /* 0x000fe20000000000 */
[----:B------:R-:W-:Y:S01]  /*2a40*/  LEA R22, R92, UR20, 0x2 ;  /* 0x000000145c167c11 */ /* 0x000fe2000f8e10ff */
[----:B------:R-:W-:Y:S01]  /*2a50*/  USHF.R.U32.HI UR20, URZ, 0x4, UR38 ;  /* 0x000000043f147899 */ /* 0x000fe20008011626 */
[----:B-1----:R-:W-:Y:S01]  /*2a60*/  IMAD.MOV.U32 R100, RZ, RZ, R5 ;  /* 0x000000ffff647224 */ /* 0x002fe200078e0005 */
[----:B------:R-:W-:-:S02]  /*2a70*/  UIADD3 UR40, UR40, 0x1, URZ ;  /* 0x0000000128287890 */ /* 0x000fc4000fffe03f */
[----:B------:R-:W2:Y:S01]  /*2a80*/  LDS R23, [R22] ;  /* 0x0000000016177984 */ /* 0x000ea20000000800 */
[----:B------:R-:W-:Y:S01]  /*2a90*/  USGXT.U32 UR20, UR20, 0xe ;  /* 0x0000000e1414789a */ /* 0x000fe20008000000 */
[----:B------:R-:W-:Y:S01]  /*2aa0*/  IMAD.MOV.U32 R101, RZ, RZ, R8 ;  /* 0x000000ffff657224 */ /* 0x000fe200078e0008 */
[----:B------:R-:W-:Y:S01]  /*2ab0*/  UISETP.GT.AND UP0, UPT, UR40, 0x2, UPT ;  /* 0x000000022800788c */ /* 0x000fe2000bf04270 */
[----:B------:R-:W1:Y:S01]  /*2ac0*/  LDS R25, [R22+0x20] ;  /* 0x0000200016197984 */ /* 0x000e620000000800 */
[----:B------:R-:W-:Y:S01]  /*2ad0*/  ULOP3.LUT UR24, UR20, 0x2000000, URZ, 0xfc, !UPT ;  /* 0x0200000014187892 */ /* 0x000fe2000f8efc3f */
[----:B------:R-:W-:Y:S01]  /*2ae0*/  IMAD.U32 R34, RZ, RZ, UR4 ;  /* 0x00000004ff227e24 */ /* 0x000fe2000f8e00ff */
[----:B------:R-:W-:Y:S02]  /*2af0*/  UIADD3 UR20, UR38, 0x800, URZ ;  /* 0x0000080026147890 */ /* 0x000fe4000fffe03f */
[----:B------:R-:W-:Y:S02]  /*2b00*/  USEL UR40, UR40, URZ, !UP0 ;  /* 0x0000003f28287287 */ /* 0x000fe4000c000000 */
[----:B------:R-:W-:Y:S01]  /*2b10*/  USHF.R.U32.HI UR20, URZ, 0x4, UR20 ;  /* 0x000000043f147899 */ /* 0x000fe20008011614 */
[----:B------:R-:W-:Y:S01]  /*2b20*/  BAR.SYNC.DEFER_BLOCKING 0x0 ;  /* 0x0000000000007b1d */ /* 0x000fe20000010000 */
[----:B------:R-:W-:Y:S01]  /*2b30*/  ISETP.GE.AND.EX P6, PT, R34, R11, PT, P6 ;  /* 0x0000000b2200720c */ /* 0x000fe20003fc6360 */
[----:B------:R-:W-:-:S02]  /*2b40*/  UIADD3 UR13, UR13, 0x1, URZ ;  /* 0x000000010d0d7890 */ /* 0x000fc4000fffe03f */
[----:B------:R-:W-:Y:S02]  /*2b50*/  USGXT.U32 UR20, UR20, 0xe ;  /* 0x0000000e1414789a */ /* 0x000fe40008000000 */
[----:B------:R-:W-:Y:S02]  /*2b60*/  UISETP.GT.AND UP1, UPT, UR13, 0x1, UPT ;  /* 0x000000010d00788c */ /* 0x000fe4000bf24270 */
[----:B------:R-:W-:Y:S02]  /*2b70*/  ULOP3.LUT UR28, UR20, 0x2000000, URZ, 0xfc, !UPT ;  /* 0x02000000141c7892 */ /* 0x000fe4000f8efc3f */
[----:B------:R-:W-:Y:S02]  /*2b80*/  UIADD3 UR20, UR38, 0x1000, URZ ;  /* 0x0000100026147890 */ /* 0x000fe4000fffe03f */
[----:B------:R-:W-:Y:S02]  /*2b90*/  USEL UR13, UR13, URZ, !UP1 ;  /* 0x0000003f0d0d7287 */ /* 0x000fe4000c800000 */
[----:B------:R-:W-:-:S02]  /*2ba0*/  USHF.R.U32.HI UR20, URZ, 0x4, UR20 ;  /* 0x000000043f147899 */ /* 0x000fc40008011614 */
[----:B------:R-:W-:Y:S02]  /*2bb0*/  ULEA UR36, UR13, UR36, 0xc ;  /* 0x000000240d247291 */ /* 0x000fe4000f8e603f */
[----:B------:R-:W-:Y:S02]  /*2bc0*/  USGXT.U32 UR20, UR20, 0xe ;  /* 0x0000000e1414789a */ /* 0x000fe40008000000 */
[----:B------:R-:W-:Y:S02]  /*2bd0*/  ULEA UR37, UR13, UR37, 0x8 ;  /* 0x000000250d257291 */ /* 0x000fe4000f8e403f */
[----:B------:R-:W-:Y:S02]  /*2be0*/  ULOP3.LUT UR32, UR20, 0x2000000, URZ, 0xfc, !UPT ;  /* 0x0200000014207892 */ /* 0x000fe4000f8efc3f */
[----:B------:R-:W-:Y:S02]  /*2bf0*/  UIADD3 UR20, UR38, 0x1800, URZ ;  /* 0x0000180026147890 */ /* 0x000fe4000fffe03f */
[----:B------:R-:W-:-:S02]  /*2c00*/  UIADD3 UR9, UP0, UR9, 0x1, URZ ;  /* 0x0000000109097890 */ /* 0x000fc4000ff1e03f */
[----:B------:R-:W-:Y:S02]  /*2c10*/  USHF.R.U32.HI UR20, URZ, 0x4, UR20 ;  /* 0x000000043f147899 */ /* 0x000fe40008011614 */
[----:B------:R-:W-:Y:S02]  /*2c20*/  UIADD3.X UR4, URZ, UR4, URZ, UP0, !UPT ;  /* 0x000000043f047290 */ /* 0x000fe400087fe43f */
[----:B------:R-:W-:-:S04]  /*2c30*/  USGXT.U32 UR20, UR20, 0xe ;  /* 0x0000000e1414789a */ /* 0x000fc80008000000 */
[----:B------:R-:W-:Y:S01]  /*2c40*/  ULOP3.LUT UR20, UR20, 0x2000000, URZ, 0xfc, !UPT ;  /* 0x0200000014147892 */ /* 0x000fe2000f8efc3f */
[C---:B--2---:R-:W-:Y:S01]  /*2c50*/  FADD R23, R20.reuse, -R23 ;  /* 0x8000001714177221 */ /* 0x044fe20000000000 */
[C---:B-1----:R-:W-:Y:S01]  /*2c60*/  FADD R25, R20.reuse, -R25 ;  /* 0x8000001914197221 */ /* 0x042fe20000000000 */
[----:B------:R-:W-:Y:S01]  /*2c70*/  FMUL R29, R20, 1.4426950216293334961 ;  /* 0x3fb8aa3b141d7820 */ /* 0x000fe20000400000 */
[----:B------:R-:W-:Y:S02]  /*2c80*/  IMAD.IADD R20, R18, 0x1, R7 ;  /* 0x0000000112147824 */ /* 0x000fe400078e0207 */
[----:B------:R-:W-:Y:S01]  /*2c90*/  FMUL R23, R23, 1.4426950216293334961 ;  /* 0x3fb8aa3b17177820 */ /* 0x000fe20000400000 */
[----:B------:R-:W-:Y:S01]  /*2ca0*/  FMUL R25, R25, 1.4426950216293334961 ;  /* 0x3fb8aa3b19197820 */ /* 0x000fe20000400000 */
[----:B------:R-:W-:Y:S01]  /*2cb0*/  VIADD R7, R7, 0x40 ;  /* 0x0000004007077836 */ /* 0x000fe20000000000 */
[----:B------:R-:W-:Y:S01]  /*2cc0*/  FSETP.GEU.AND P1, PT, R29, -126, PT ;  /* 0xc2fc00001d00780b */ /* 0x000fe20003f2e000 */
[----:B------:R-:W-:Y:S01]  /*2cd0*/  VIADD R21, R20, 0xffffffc0 ;  /* 0xffffffc014157836 */ /* 0x000fe20000000000 */
[----:B------:R-:W-:-:S02]  /*2ce0*/  FSETP.GEU.AND P3, PT, R23, -126, PT ;  /* 0xc2fc00001700780b */ /* 0x000fc40003f6e000 */
[----:B------:R-:W-:Y:S02]  /*2cf0*/  FSETP.GEU.AND P2, PT, R25, -126, PT ;  /* 0xc2fc00001900780b */ /* 0x000fe40003f4e000 */
[C-C-:B------:R-:W-:Y:S02]  /*2d00*/  LOP3.LUT R73, R7.reuse, 0x10, R94.reuse, 0xfe, !PT ;  /* 0x0000001007497812 */ /* 0x140fe400078efe5e */
[----:B------:R-:W-:-:S05]  /*2d10*/  LOP3.LUT R35, R7, 0x30, R94, 0xfe, !PT ;  /* 0x0000003007237812 */ /* 0x000fca00078efe5e */
[----:B------:R-:W-:Y:S02]  /*2d20*/  @!P1 FMUL R29, R29, 0.5 ;  /* 0x3f0000001d1d9820 */ /* 0x000fe40000400000 */
[----:B------:R-:W-:Y:S02]  /*2d30*/  @!P3 FMUL R23, R23, 0.5 ;  /* 0x3f0000001717b820 */ /* 0x000fe40000400000 */
[----:B------:R-:W-:Y:S02]  /*2d40*/  @!P2 FMUL R25, R25, 0.5 ;  /* 0x3f0000001919a820 */ /* 0x000fe40000400000 */
[----:B------:R-:W1:Y:S08]  /*2d50*/  MUFU.EX2 R24, R23 ;  /* 0x0000001700187308 */ /* 0x000e700000000800 */
[----:B------:R-:W2:Y:S08]  /*2d60*/  MUFU.EX2 R26, R25 ;  /* 0x00000019001a7308 */ /* 0x000eb00000000800 */
[----:B------:R-:W3:Y:S01]  /*2d70*/  MUFU.EX2 R29, R29 ;  /* 0x0000001d001d7308 */ /* 0x000ee20000000800 */
[----:B-1----:R-:W-:Y:S01]  /*2d80*/  @!P3 FMUL R24, R24, R24 ;  /* 0x000000181818b220 */ /* 0x002fe20000400000 */
[----:B------:R-:W-:Y:S01]  /*2d90*/  ISETP.GE.AND P3, PT, R21, R124, PT ;  /* 0x0000007c1500720c */ /* 0x000fe20003f66270 */
[----:B------:R-:W-:-:S03]  /*2da0*/  VIADD R21, R20, 0xffffffc8 ;  /* 0xffffffc814157836 */ /* 0x000fc60000000000 */
[----:B------:R-:W-:Y:S02]  /*2db0*/  FSEL R24, R24, RZ, !P3 ;  /* 0x000000ff18187208 */ /* 0x000fe40005800000 */
[----:B------:R-:W-:Y:S01]  /*2dc0*/  ISETP.NE.AND P3, PT, R99, RZ, PT ;  /* 0x000000ff6300720c */ /* 0x000fe20003f65270 */
[----:B--2---:R-:W-:Y:S01]  /*2dd0*/  @!P2 FMUL R26, R26, R26 ;  /* 0x0000001a1a1aa220 */ /* 0x004fe20000400000 */
[----:B------:R-:W-:Y:S01]  /*2de0*/  ISETP.GE.AND P2, PT, R21, R124, PT ;  /* 0x0000007c1500720c */ /* 0x000fe20003f46270 */
[-C--:B------:R-:W-:Y:S01]  /*2df0*/  FMUL R20, R81, R24.reuse ;  /* 0x0000001851147220 */ /* 0x080fe20000400000 */
[-C--:B------:R-:W-:Y:S01]  /*2e00*/  FMUL R21, R118, R24.reuse ;  /* 0x0000001876157220 */ /* 0x080fe20000400000 */
[-C--:B------:R-:W-:Y:S01]  /*2e10*/  FMUL R22, R83, R24.reuse ;  /* 0x0000001853167220 */ /* 0x080fe20000400000 */
[----:B------:R-:W-:Y:S01]  /*2e20*/  FSEL R26, R26, RZ, !P2 ;  /* 0x000000ff1a1a7208 */ /* 0x000fe20005000000 */
[-C--:B------:R-:W-:Y:S01]  /*2e30*/  FMUL R23, R74, R24.reuse ;  /* 0x000000184a177220 */ /* 0x080fe20000400000 */
[-C--:B------:R-:W-:Y:S01]  /*2e40*/  FMUL R114, R114, R24.reuse ;  /* 0x0000001872727220 */ /* 0x080fe20000400000 */
[-C--:B------:R-:W-:Y:S01]  /*2e50*/  FMUL R75, R75, R24.reuse ;  /* 0x000000184b4b7220 */ /* 0x080fe20000400000 */
[----:B------:R-:W-:Y:S01]  /*2e60*/  FMUL R36, R36, R24 ;  /* 0x0000001824247220 */ /* 0x000fe20000400000 */
[-C--:B------:R-:W-:Y:S01]  /*2e70*/  FMUL R82, R82, R26.reuse ;  /* 0x0000001a52527220 */ /* 0x080fe20000400000 */
[-C--:B------:R-:W-:Y:S01]  /*2e80*/  FMUL R121, R121, R26.reuse ;  /* 0x0000001a79797220 */ /* 0x080fe20000400000 */
[-C--:B------:R-:W-:Y:S01]  /*2e90*/  FMUL R80, R80, R26.reuse ;  /* 0x0000001a50507220 */ /* 0x080fe20000400000 */
[----:B------:R-:W-:Y:S01]  /*2ea0*/  FMUL R119, R119, R26 ;  /* 0x0000001a77777220 */ /* 0x000fe20000400000 */
[----:B------:R-:W-:Y:S01]  /*2eb0*/  FMUL R37, R37, R24 ;  /* 0x0000001825257220 */ /* 0x000fe20000400000 */
[-C--:B------:R-:W-:Y:S01]  /*2ec0*/  FMUL R25, R115, R26.reuse ;  /* 0x0000001a73197220 */ /* 0x080fe20000400000 */
[-C--:B------:R-:W-:Y:S01]  /*2ed0*/  FMUL R120, R120, R26.reuse ;  /* 0x0000001a78787220 */ /* 0x080fe20000400000 */
[-C--:B------:R-:W-:Y:S01]  /*2ee0*/  FMUL R27, R38, R26.reuse ;  /* 0x0000001a261b7220 */ /* 0x080fe20000400000 */
[----:B------:R-:W-:Y:S01]  /*2ef0*/  FMUL R28, R39, R26 ;  /* 0x0000001a271c7220 */ /* 0x000fe20000400000 */
[----:B------:R-:W-:Y:S01]  /*2f00*/  F2FP.BF16.F32.PACK_AB R20, R21, R20 ;  /* 0x000000141514723e */ /* 0x000fe200000010ff */
[----:B---3--:R-:W-:Y:S01]  /*2f10*/  @!P1 FMUL R29, R29, R29 ;  /* 0x0000001d1d1d9220 */ /* 0x008fe20000400000 */
[----:B------:R-:W-:Y:S01]  /*2f20*/  F2FP.BF16.F32.PACK_AB R22, R23, R22 ;  /* 0x000000161716723e */ /* 0x000fe200000010ff */
[----:B------:R-:W-:Y:S01]  /*2f30*/  IMAD.SHL.U32 R39, R91, 0x2, RZ ;  /* 0x000000025b277824 */ /* 0x000fe200078e00ff */
[----:B------:R-:W-:Y:S01]  /*2f40*/  F2FP.BF16.F32.PACK_AB R21, R121, R82 ;  /* 0x000000527915723e */ /* 0x000fe200000010ff */
[-C--:B------:R-:W-:Y:S01]  /*2f50*/  FMUL R56, R56, R29.reuse ;  /* 0x0000001d38387220 */ /* 0x080fe20000400000 */
[----:B------:R-:W-:Y:S01]  /*2f60*/  F2FP.BF16.F32.PACK_AB R23, R119, R80 ;  /* 0x000000507717723e */ /* 0x000fe200000010ff */
[-C--:B------:R-:W-:Y:S01]  /*2f70*/  FMUL R57, R57, R29.reuse ;  /* 0x0000001d39397220 */ /* 0x080fe20000400000 */
[----:B------:R-:W-:Y:S01]  /*2f80*/  F2FP.BF16.F32.PACK_AB R24, R75, R114 ;  /* 0x000000724b18723e */ /* 0x000fe200000010ff */
[----:B------:R-:W-:Y:S01]  /*2f90*/  FMUL R58, R58, R29 ;  /* 0x0000001d3a3a7220 */ /* 0x000fe20000400000 */
[----:B------:R-:W-:Y:S01]  /*2fa0*/  F2FP.BF16.F32.PACK_AB R26, R37, R36 ;  /* 0x00000024251a723e */ /* 0x000fe200000010ff */
[----:B------:R-:W-:Y:S01]  /*2fb0*/  STSM.16.M88.4 [R78+-0x1400], R20 ;  /* 0xffec00144e007844 */ /* 0x000fe20000000200 */
[----:B------:R-:W-:Y:S01]  /*2fc0*/  F2FP.BF16.F32.PACK_AB R25, R120, R25 ;  /* 0x000000197819723e */ /* 0x000fe200000010ff */
[----:B------:R-:W-:Y:S01]  /*2fd0*/  FMUL R59, R59, R29 ;  /* 0x0000001d3b3b7220 */ /* 0x000fe20000400000 */
[----:B------:R-:W-:Y:S01]  /*2fe0*/  F2FP.BF16.F32.PACK_AB R27, R28, R27 ;  /* 0x0000001b1c1b723e */ /* 0x000fe200000010ff */
[-C--:B------:R-:W-:Y:S01]  /*2ff0*/  FMUL R60, R60, R29.reuse ;  /* 0x0000001d3c3c7220 */ /* 0x080fe20000400000 */
[-C--:B------:R-:W-:Y:S01]  /*3000*/  FMUL R61, R61, R29.reuse ;  /* 0x0000001d3d3d7220 */ /* 0x080fe20000400000 */
[-C--:B------:R-:W-:Y:S01]  /*3010*/  FMUL R62, R62, R29.reuse ;  /* 0x0000001d3e3e7220 */ /* 0x080fe20000400000 */
[-C--:B------:R-:W-:Y:S01]  /*3020*/  FMUL R63, R63, R29.reuse ;  /* 0x0000001d3f3f7220 */ /* 0x080fe20000400000 */
[----:B------:R1:W-:Y:S01]  /*3030*/  STSM.16.M88.4 [R12+-0x1400], R24 ;  /* 0xffec00180c007844 */ /* 0x0003e20000000200 */
[-C--:B------:R-:W-:Y:S01]  /*3040*/  FMUL R64, R64, R29.reuse ;  /* 0x0000001d40407220 */ /* 0x080fe20000400000 */
[-C--:B------:R-:W-:Y:S01]  /*3050*/  FMUL R65, R65, R29.reuse ;  /* 0x0000001d41417220 */ /* 0x080fe20000400000 */
[-C--:B------:R-:W-:Y:S01]  /*3060*/  FMUL R66, R66, R29.reuse ;  /* 0x0000001d42427220 */ /* 0x080fe20000400000 */
[----:B------:R-:W-:Y:S01]  /*3070*/  @!PT LDS RZ, [RZ] ;  /* 0x00000000fffff984 */ /* 0x000fe20000000800 */
[----:B------:R-:W-:Y:S01]  /*3080*/  @!PT LDS RZ, [RZ] ;  /* 0x00000000fffff984 */ /* 0x000fe20000000800 */
[----:B------:R-:W-:Y:S01]  /*3090*/  @!PT LDS RZ, [RZ] ;  /* 0x00000000fffff984 */ /* 0x000fe20000000800 */
[----:B------:R-:W-:Y:S01]  /*30a0*/  @!PT LDS RZ, [RZ] ;  /* 0x00000000fffff984 */ /* 0x000fe20000000800 */
[----:B------:R2:W-:Y:S06]  /*30b0*/  MEMBAR.ALL.CTA ;  /* 0x0000000000007992 */ /* 0x0005ec0000008000 */
[----:B--2---:R-:W2:Y:S01]  /*30c0*/  FENCE.VIEW.ASYNC.S ;  /* 0x00000000000073c6 */ /* 0x004ea20000000000 */
[-C--:B------:R-:W-:Y:S01]  /*30d0*/  FMUL R67, R67, R29.reuse ;  /* 0x0000001d43437220 */ /* 0x080fe20000400000 */
        /* <DEDUP_REMOVED lines=19> */
[----:B------:R-:W-:Y:S01]  /*3210*/  FMUL R55, R55, R29 ;  /* 0x0000001d37377220 */ /* 0x000fe20000400000 */
[----:B------:R-:W-:Y:S01]  /*3220*/  LOP3.LUT R83, R7, R94, RZ, 0xfc, !PT ;  /* 0x0000005e07537212 */ /* 0x000fe200078efcff */
[----:B-1----:R-:W-:Y:S01]  /*3230*/  IMAD.SHL.U32 R24, R73, 0x2000, RZ ;  /* 0x0000200049187824 */ /* 0x002fe200078e00ff */
[----:B--2---:R-:W-:Y:S01]  /*3240*/  BAR.SYNC.DEFER_BLOCKING 0x0 ;  /* 0x0000000000007b1d */ /* 0x004fe20000010000 */
[----:B------:R-:W-:Y:S01]  /*3250*/  SHF.R.S32.HI R115, RZ, 0x1f, R7 ;  /* 0x0000001fff737819 */ /* 0x000fe20000011407 */
[----:B------:R-:W-:Y:S01]  /*3260*/  IMAD.SHL.U32 R20, R35, 0x2000, RZ ;  /* 0x0000200023147824 */ /* 0x000fe200078e00ff */
[CC--:B------:R-:W-:Y:S01]  /*3270*/  ISETP.GE.U32.AND P2, PT, R83.reuse, R124.reuse, PT ;  /* 0x0000007c5300720c */ /* 0x0c0fe20003f46070 */
[----:B------:R-:W-:Y:S01]  /*3280*/  IMAD.SHL.U32 R26, R83, 0x2000, RZ ;  /* 0x00002000531a7824 */ /* 0x000fe200078e00ff */
[----:B------:R-:W-:-:S02]  /*3290*/  ISETP.GE.U32.AND P1, PT, R73, R124, PT ;  /* 0x0000007c4900720c */ /* 0x000fc40003f26070 */
[CC--:B------:R-:W-:Y:S02]  /*32a0*/  ISETP.GE.AND.EX P2, PT, R115.reuse, R4.reuse, PT, P2 ;  /* 0x000000047300720c */ /* 0x0c0fe40003f46320 */
[-C--:B------:R-:W-:Y:S02]  /*32b0*/  LOP3.LUT R103, R26, R39.reuse, RZ, 0xfc, !PT ;  /* 0x000000271a677212 */ /* 0x080fe400078efcff */
[----:B------:R-:W-:Y:S02]  /*32c0*/  SEL R36, RZ, 0x10, P2 ;  /* 0x00000010ff247807 */ /* 0x000fe40001000000 */
[----:B------:R-:W-:Y:S02]  /*32d0*/  ISETP.GE.AND.EX P1, PT, R115, R4, PT, P1 ;  /* 0x000000047300720c */ /* 0x000fe40003f26310 */
[----:B------:R-:W-:Y:S02]  /*32e0*/  LOP3.LUT R81, R24, R39, RZ, 0xfc, !PT ;  /* 0x0000002718517212 */ /* 0x000fe400078efcff */
[----:B------:R-:W-:-:S02]  /*32f0*/  SHF.L.U64.HI R83, R83, 0xd, R115 ;  /* 0x0000000d53537819 */ /* 0x000fc40000010273 */
[C---:B------:R-:W-:Y:S02]  /*3300*/  IADD3 R32, P2, R112.reuse, R103, RZ ;  /* 0x0000006770207210 */ /* 0x040fe40007f5e0ff */
[----:B------:R-:W-:Y:S02]  /*3310*/  LOP3.LUT R37, R7, 0x20, R94, 0xfe, !PT ;  /* 0x0000002007257812 */ /* 0x000fe400078efe5e */
[----:B------:R-:W-:Y:S01]  /*3320*/  SEL R38, RZ, 0x10, P1 ;  /* 0x00000010ff267807 */ /* 0x000fe20000800000 */
[----:B------:R-:W-:Y:S01]  /*3330*/  WARPGROUP.ARRIVE ;  /* 0x00000000000079c5 */ /* 0x000fe20000000000 */
[----:B------:R-:W-:Y:S01]  /*3340*/  SHF.L.U64.HI R73, R73, 0xd, R115 ;  /* 0x0000000d49497819 */ /* 0x000fe20000010273 */
[----:B------:R-:W-:Y:S01]  /*3350*/  IMAD.X R33, R113, 0x1, R83, P2 ;  /* 0x0000000171217824 */ /* 0x000fe200010e0653 */
[----:B------:R-:W-:Y:S01]  /*3360*/  IADD3 R30, P1, R112, R81, RZ ;  /* 0x00000051701e7210 */ /* 0x000fe20007f3e0ff */
[C---:B------:R-:W-:Y:S01]  /*3370*/  IMAD.SHL.U32 R22, R37.reuse, 0x2000, RZ ;  /* 0x0000200025167824 */ /* 0x040fe200078e00ff */
[----:B------:R-:W-:Y:S01]  /*3380*/  ISETP.GE.U32.AND P2, PT, R37, R124, PT ;  /* 0x0000007c2500720c */ /* 0x000fe20003f46070 */
[----:B------:R-:W-:Y:S01]  /*3390*/  HGMMA.64x32x16.F32.BF16 R56, gdesc[UR24].tnspA.tnspB, R56 ;  /* 0x60600000183879f0 */ /* 0x000fe20008701838 */
[----:B------:R-:W-:Y:S01]  /*33a0*/  UMOV UR25, 0x40000040 ;  /* 0x4000004000197882 */ /* 0x000fe20000000000 */
[----:B------:R-:W-:Y:S01]  /*33b0*/  IMAD.X R31, R113, 0x1, R73, P1 ;  /* 0x00000001711f7824 */ /* 0x000fe200008e0649 */
[----:B------:R-:W-:-:S02]  /*33c0*/  ISETP.GE.AND.EX P2, PT, R115, R4, PT, P2 ;  /* 0x000000047300720c */ /* 0x000fc40003f46320 */
[----:B------:R-:W-:Y:S02]  /*33d0*/  ISETP.GE.U32.AND P1, PT, R35, R124, PT ;  /* 0x0000007c2300720c */ /* 0x000fe40003f26070 */
[----:B------:R-:W-:Y:S02]  /*33e0*/  LOP3.LUT R75, R22, R39, RZ, 0xfc, !PT ;  /* 0x00000027164b7212 */ /* 0x000fe400078efcff */
[----:B------:R-:W-:Y:S02]  /*33f0*/  SEL R72, RZ, 0x10, P2 ;  /* 0x00000010ff487807 */ /* 0x000fe40001000000 */
[----:B------:R-:W-:Y:S02]  /*3400*/  ISETP.GE.AND.EX P1, PT, R115, R4, PT, P1 ;  /* 0x000000047300720c */ /* 0x000fe40003f26310 */
[----:B------:R-:W-:Y:S02]  /*3410*/  LOP3.LUT R121, R7, R92, RZ, 0xfc, !PT ;  /* 0x0000005c07797212 */ /* 0x000fe400078efcff */
[----:B------:R-:W-:-:S02]  /*3420*/  SHF.L.U64.HI R37, R37, 0xd, R115 ;  /* 0x0000000d25257819 */ /* 0x000fc40000010273 */
[----:B------:R-:W-:Y:S02]  /*3430*/  IADD3 R28, P2, R112, R75, RZ ;  /* 0x0000004b701c7210 */ /* 0x000fe40007f5e0ff */
[----:B------:R-:W-:Y:S02]  /*3440*/  LOP3.LUT R39, R20, R39, RZ, 0xfc, !PT ;  /* 0x0000002714277212 */ /* 0x000fe400078efcff */
[----:B------:R-:W-:Y:S01]  /*3450*/  SEL R80, RZ, 0x10, P1 ;  /* 0x00000010ff507807 */ /* 0x000fe20000800000 */
[----:B------:R-:W-:Y:S01]  /*3460*/  IMAD.X R29, R113, 0x1, R37, P2 ;  /* 0x00000001711d7824 */ /* 0x000fe200010e0625 */
[----:B------:R-:W-:Y:S02]  /*3470*/  LEA R22, P1, R121, R110, 0x7 ;  /* 0x0000006e79167211 */ /* 0x000fe400078238ff */
[----:B------:R-:W-:Y:S02]  /*3480*/  LOP3.LUT R25, R7, R96, RZ, 0xfc, !PT ;  /* 0x0000006007197212 */ /* 0x000fe400078efcff */
[----:B------:R-:W-:-:S02]  /*3490*/  SHF.L.U64.HI R35, R35, 0xd, R115 ;  /* 0x0000000d23237819 */ /* 0x000fc40000010273 */
[----:B------:R-:W-:Y:S02]  /*34a0*/  IADD3 R26, P2, R112, R39, RZ ;  /* 0x00000027701a7210 */ /* 0x000fe40007f5e0ff */
[----:B------:R-:W-:Y:S02]  /*34b0*/  LOP3.LUT R119, R7, 0x8, R92, 0xfe, !PT ;  /* 0x0000000807777812 */ /* 0x000fe400078efe5c */
[----:B------:R-:W-:Y:S01]  /*34c0*/  LEA.HI.X R23, R121, R111, R115, 0x7, P1 ;  /* 0x0000006f79177211 */ /* 0x000fe200008f3c73 */
[----:B------:R-:W-:Y:S01]  /*34d0*/  IMAD.X R27, R113, 0x1, R35, P2 ;  /* 0x00000001711b7824 */ /* 0x000fe200010e0623 */
[----:B------:R-:W-:Y:S02]  /*34e0*/  LEA R5, P1, R25, R104, 0xc ;  /* 0x0000006819057211 */ /* 0x000fe400078260ff */
[----:B------:R-:W-:Y:S02]  /*34f0*/  LEA R20, P2, R119, R110, 0x7 ;  /* 0x0000006e77147211 */ /* 0x000fe400078438ff */
[----:B------:R-:W-:-:S02]  /*3500*/  LEA.HI.X R8, R25, R105, R115, 0xc, P1 ;  /* 0x0000006919087211 */ /* 0x000fc400008f6473 */
[----:B------:R-:W-:Y:S02]  /*3510*/  LEA R24, P1, R5, R122, 0x1 ;  /* 0x0000007a05187211 */ /* 0x000fe400078208ff */
[----:B------:R-:W-:Y:S02]  /*3520*/  LEA.HI.X R21, R119, R111, R115, 0x7, P2 ;  /* 0x0000006f77157211 */ /* 0x000fe400010f3c73 */
[----:B------:R-:W-:Y:S02]  /*3530*/  ISETP.LT.U32.AND P2, PT, R25, R124, PT ;  /* 0x0000007c1900720c */ /* 0x000fe40003f41070 */
[----:B------:R-:W-:Y:S02]  /*3540*/  LEA.HI.X R25, R5, R123, R8, 0x1, P1 ;  /* 0x0000007b05197211 */ /* 0x000fe400008f0c08 */
[----:B------:R-:W-:Y:S02]  /*3550*/  ISETP.GT.AND P1, PT, R7, -0x1, PT ;  /* 0xffffffff0700780c */ /* 0x000fe40003f24270 */
[----:B------:R-:W-:-:S02]  /*3560*/  P2R R74, PR, RZ, 0x1 ;  /* 0x00000001ff4a7803 */ /* 0x000fc40000000000 */
[----:B------:R-:W-:Y:S02]  /*3570*/  ISETP.LT.AND.EX P2, PT, R115, R4, P1, P2 ;  /* 0x000000047300720c */ /* 0x000fe40000f41320 */
[----:B------:R-:W-:Y:S02]  /*3580*/  SEL R36, R36, RZ, P1 ;  /* 0x000000ff24247207 */ /* 0x000fe40000800000 */
[----:B------:R-:W-:Y:S02]  /*3590*/  PLOP3.LUT P2, PT, P0, P2, PT, 0x80, 0x0 ;  /* 0x000000000000781c */ /* 0x000fe40000745070 */
[----:B------:R-:W-:Y:S01]  /*35a0*/  SEL R38, R38, RZ, P1 ;  /* 0x000000ff26267207 */ /* 0x000fe20000800000 */
[----:B------:R-:W-:Y:S01]  /*35b0*/  HGMMA.64x32x16.F32.BF16 R56, gdesc[UR28].tnspA.tnspB, R56 ;  /* 0x606000001c3879f0 */ /* 0x000fe20008701838 */
[----:B------:R-:W-:Y:S01]  /*35c0*/  UMOV UR29, 0x40000040 ;  /* 0x40000040001d7882 */ /* 0x000fe20000000000 */
[----:B------:R-:W-:Y:S02]  /*35d0*/  SEL R80, R80, RZ, P1 ;  /* 0x000000ff50507207 */ /* 0x000fe40000800000 */
[----:B------:R-:W-:-:S02]  /*35e0*/  P2R R99, PR, RZ, 0x4 ;  /* 0x00000004ff637803 */ /* 0x000fc40000000000 */
[----:B------:R-:W-:Y:S02]  /*35f0*/  SEL R72, R72, RZ, P1 ;  /* 0x000000ff48487207 */ /* 0x000fe40000800000 */
[----:B------:R-:W-:Y:S02]  /*3600*/  SEL R36, R36, RZ, !P6 ;  /* 0x000000ff24247207 */ /* 0x000fe40007000000 */
[----:B------:R-:W-:Y:S02]  /*3610*/  SEL R38, R38, RZ, !P6 ;  /* 0x000000ff26267207 */ /* 0x000fe40007000000 */
[----:B------:R-:W-:Y:S02]  /*3620*/  SEL R80, R80, RZ, !P6 ;  /* 0x000000ff50507207 */ /* 0x000fe40007000000 */
[----:B------:R-:W-:Y:S02]  /*3630*/  ISETP.NE.AND P0, PT, R99, RZ, PT ;  /* 0x000000ff6300720c */ /* 0x000fe40003f05270 */
[----:B------:R-:W-:-:S02]  /*3640*/  SEL R72, R72, RZ, !P6 ;  /* 0x000000ff48487207 */ /* 0x000fc40007000000 */
[----:B------:R-:W-:Y:S02]  /*3650*/  ISETP.NE.U32.AND P5, PT, R36, RZ, PT ;  /* 0x000000ff2400720c */ /* 0x000fe40003fa5070 */
[----:B------:R-:W-:Y:S02]  /*3660*/  P2R R34, PR, RZ, 0x8 ;  /* 0x00000008ff227803 */ /* 0x000fe40000000000 */
[----:B------:R-:W-:Y:S02]  /*3670*/  ISETP.NE.U32.AND P4, PT, R38, RZ, PT ;  /* 0x000000ff2600720c */ /* 0x000fe40003f85070 */
[----:B------:R-:W-:Y:S02]  /*3680*/  ISETP.NE.U32.AND P2, PT, R80, RZ, PT ;  /* 0x000000ff5000720c */ /* 0x000fe40003f45070 */
[----:B------:R-:W-:Y:S02]  /*3690*/  ISETP.NE.U32.AND P3, PT, R72, RZ, PT ;  /* 0x000000ff4800720c */ /* 0x000fe40003f65070 */
[----:B------:R-:W-:-:S04]  /*36a0*/  SEL R80, RZ, 0x10, !P0 ;  /* 0x00000010ff507807 */ /* 0x000fc80004000000 */
[----:B------:R-:W-:Y:S02]  /*36b0*/  SEL R82, R80, RZ, !P6 ;  /* 0x000000ff50527207 */ /* 0x000fe40007000000 */
[----:B------:R-:W-:Y:S02]  /*36c0*/  LEA R80, R86, UR36, 0x1 ;  /* 0x0000002456507c11 */ /* 0x000fe4000f8e08ff */
[----:B------:R-:W-:Y:S01]  /*36d0*/  ISETP.NE.U32.AND P0, PT, R82, RZ, PT ;  /* 0x000000ff5200720c */ /* 0x000fe20003f05070 */
[----:B------:R-:W-:Y:S01]  /*36e0*/  HGMMA.64x32x16.F32.BF16 R56, gdesc[UR32].tnspA.tnspB, R56 ;  /* 0x60600000203879f0 */ /* 0x000fe20008701838 */
[----:B------:R-:W-:-:S03]  /*36f0*/  UMOV UR33, 0x40000040 ;  /* 0x4000004000217882 */ /* 0x000fc60000000000 */
[----:B------:R-:W-:Y:S01]  /*3700*/  HGMMA.64x32x16.F32.BF16 R56, gdesc[UR20].tnspA.tnspB, R56, gsb0 ;  /* 0x60600000143879f0 */ /* 0x000fe20008001838 */
[----:B------:R-:W-:Y:S01]  /*3710*/  UIADD3 UR20, UR38, 0x6000, URZ ;  /* 0x0000600026147890 */ /* 0x000fe2000fffe03f */
[----:B------:R-:W-:-:S03]  /*3720*/  UMOV UR21, 0x40000040 ;  /* 0x4000004000157882 */ /* 0x000fc60000000000 */
[----:B------:R-:W-:-:S04]  /*3730*/  USHF.R.U32.HI UR20, URZ, 0x4, UR20 ;  /* 0x000000043f147899 */ /* 0x000fc80008011614 */
[----:B------:R-:W-:-:S04]  /*3740*/  USGXT.U32 UR20, UR20, 0xe ;  /* 0x0000000e1414789a */ /* 0x000fc80008000000 */
[----:B------:R-:W-:Y:S02]  /*3750*/  ULOP3.LUT UR24, UR20, 0x2000000, URZ, 0xfc, !UPT ;  /* 0x0200000014187892 */ /* 0x000fe4000f8efc3f */
[----:B------:R-:W-:-:S04]  /*3760*/  UIADD3 UR20, UR38, 0x6800, URZ ;  /* 0x0000680026147890 */ /* 0x000fc8000fffe03f */
[----:B------:R-:W-:-:S04]  /*3770*/  USHF.R.U32.HI UR20, URZ, 0x4, UR20 ;  /* 0x000000043f147899 */ /* 0x000fc80008011614 */
[----:B------:R-:W-:-:S04]  /*3780*/  USGXT.U32 UR20, UR20, 0xe ;  /* 0x0000000e1414789a */ /* 0x000fc80008000000 */
[----:B------:R-:W-:Y:S02]  /*3790*/  ULOP3.LUT UR28, UR20, 0x2000000, URZ, 0xfc, !UPT ;  /* 0x02000000141c7892 */ /* 0x000fe4000f8efc3f */
[----:B------:R-:W-:Y:S02]  /*37a0*/  UIADD3 UR20, UR38, 0x7000, URZ ;  /* 0x0000700026147890 */ /* 0x000fe4000fffe03f */
[----:B------:R-:W-:Y:S02]  /*37b0*/  UIADD3 UR38, UR38, 0x7800, URZ ;  /* 0x0000780026267890 */ /* 0x000fe4000fffe03f */
[----:B------:R-:W-:-:S04]  /*37c0*/  USHF.R.U32.HI UR20, URZ, 0x4, UR20 ;  /* 0x000000043f147899 */ /* 0x000fc80008011614 */
[----:B------:R-:W-:-:S04]  /*37d0*/  USGXT.U32 UR20, UR20, 0xe ;  /* 0x0000000e1414789a */ /* 0x000fc80008000000 */
[----:B------:R-:W-:Y:S02]  /*37e0*/  ULOP3.LUT UR32, UR20, 0x2000000, URZ, 0xfc, !UPT ;  /* 0x0200000014207892 */ /* 0x000fe4000f8efc3f */
[----:B------:R-:W-:-:S04]  /*37f0*/  USHF.R.U32.HI UR20, URZ, 0x4, UR38 ;  /* 0x000000043f147899 */ /* 0x000fc80008011626 */
[----:B------:R-:W-:-:S04]  /*3800*/  USGXT.U32 UR20, UR20, 0xe ;  /* 0x0000000e1414789a */ /* 0x000fc80008000000 */
[----:B------:R-:W-:Y:S01]  /*3810*/  ULOP3.LUT UR20, UR20, 0x2000000, URZ, 0xfc, !UPT ;  /* 0x0200000014147892 */ /* 0x000fe2000f8efc3f */
[----:B------:R-:W-:Y:S02]  /*3820*/  WARPGROUP.DEPBAR.LE gsb0, 0x0 ;  /* 0x00008000000079c5 */ /* 0x000fe40000010000 */
[----:B------:R-:W-:Y:S01]  /*3830*/  @!PT LDS RZ, [RZ] ;  /* 0x00000000fffff984 */ /* 0x000fe20000000800 */
[----:B------:R-:W-:Y:S01]  /*3840*/  @!PT LDS RZ, [RZ] ;  /* 0x00000000fffff984 */ /* 0x000fe20000000800 */
[----:B------:R-:W-:Y:S01]  /*3850*/  @!PT LDS RZ, [RZ] ;  /* 0x00000000fffff984 */ /* 0x000fe20000000800 */
[----:B------:R-:W-:Y:S01]  /*3860*/  @!PT LDS RZ, [RZ] ;  /* 0x00000000fffff984 */ /* 0x000fe20000000800 */
[----:B------:R1:W-:Y:S06]  /*3870*/  MEMBAR.ALL.CTA ;  /* 0x0000000000007992 */ /* 0x0003ec0000008000 */
[----:B-1----:R-:W1:Y:S02]  /*3880*/  FENCE.VIEW.ASYNC.S ;  /* 0x00000000000073c6 */ /* 0x002e640000000000 */
[----:B-1----:R-:W-:-:S06]  /*3890*/  WARPGROUP.ARRIVE ;  /* 0x00000000000079c5 */ /* 0x002fcc0000000000 */
[----:B------:R-:W-:Y:S04]  /*38a0*/  HGMMA.64x32x16.F32.BF16 R40, gdesc[UR24].tnspA.tnspB, R40 ;  /* 0x60600000182879f0 */ /* 0x000fe80008701828 */
[----:B------:R-:W-:Y:S04]  /*38b0*/  HGMMA.64x32x16.F32.BF16 R40, gdesc[UR28].tnspA.tnspB, R40 ;  /* 0x606000001c2879f0 */ /* 0x000fe80008701828 */
[----:B------:R-:W-:Y:S04]  /*38c0*/  HGMMA.64x32x16.F32.BF16 R40, gdesc[UR32].tnspA.tnspB, R40 ;  /* 0x60600000202879f0 */ /* 0x000fe80008701828 */
[----:B------:R-:W-:Y:S01]  /*38d0*/  HGMMA.64x32x16.F32.BF16 R40, gdesc[UR20].tnspA.tnspB, R40, gsb0 ;  /* 0x60600000142879f0 */ /* 0x000fe20008001828 */
[----:B------:R-:W-:-:S02]  /*38e0*/  ULEA UR20, UR40, UR19, 0xd ;  /* 0x0000001328147291 */ /* 0x000fc4000f8e683f */
[----:B------:R-:W-:-:S04]  /*38f0*/  ULEA UR21, UR40, UR15, 0xd ;  /* 0x0000000f28157291 */ /* 0x000fc8000f8e683f */
[----:B------:R-:W-:Y:S02]  /*3900*/  LEA R125, R90, UR20, 0x1 ;  /* 0x000000145a7d7c11 */ /* 0x000fe4000f8e08ff */
[----:B------:R-:W-:Y:S02]  /*3910*/  LEA R36, R89, UR20, 0x1 ;  /* 0x0000001459247c11 */ /* 0x000fe4000f8e08ff */
[----:B------:R-:W-:Y:S02]  /*3920*/  LEA R38, R88, UR20, 0x1 ;  /* 0x0000001458267c11 */ /* 0x000fe4000f8e08ff */
[----:B------:R-:W-:Y:S01]  /*3930*/  LEA R72, R87, UR20, 0x1 ;  /* 0x0000001457487c11 */ /* 0x000fe2000f8e08ff */
[----:B------:R-:W-:Y:S01]  /*3940*/  ULEA UR20, UR40, UR17, 0xd ;  /* 0x0000001128147291 */ /* 0x000fe2000f8e683f */
[----:B------:R-:W-:Y:S02]  /*3950*/  WARPGROUP.DEPBAR.LE gsb0, 0x0 ;  /* 0x00008000000079c5 */ /* 0x000fe40000010000 */
[----:B------:R-:W-:Y:S04]  /*3960*/  LDGSTS.E.BYPASS.128 [R125], desc[UR42][R32.64], P5 ;  /* 0x00000000207d7fae */ /* 0x000fe8000a901c6a */
[----:B------:R-:W-:Y:S04]  /*3970*/  LDGSTS.E.BYPASS.128 [R36], desc[UR42][R30.64], P4 ;  /* 0x000000001e247fae */ /* 0x000fe8000a101c6a */
[----:B------:R-:W-:Y:S04]  /*3980*/  LDGSTS.E.BYPASS.128 [R38], desc[UR42][R28.64], P3 ;  /* 0x000000001c267fae */ /* 0x000fe80009901c6a */
[----:B------:R-:W-:Y:S04]  /*3990*/  LDGSTS.E.BYPASS.128 [R72], desc[UR42][R26.64], P2 ;  /* 0x000000001a487fae */ /* 0x000fe80009101c6a */
[----:B------:R-:W0:Y:S04]  /*39a0*/  LDGDEPBAR ;  /* 0x00000000000079af */ /* 0x000e280000000000 */
[----:B------:R1:W-:Y:S04]  /*39b0*/  LDGSTS.E.BYPASS.128 [R125+0x6000], desc[UR42][R32.64+0x80], P5 ;  /* 0x06000080207d7fae */ /* 0x0003e8000a901c6a */
[----:B------:R-:W-:Y:S04]  /*39c0*/  LDGSTS.E.BYPASS.128 [R36+0x6000], desc[UR42][R30.64+0x80], P4 ;  /* 0x060000801e247fae */ /* 0x000fe8000a101c6a */
[----:B------:R2:W-:Y:S01]  /*39d0*/  LDGSTS.E.BYPASS.128 [R38+0x6000], desc[UR42][R28.64+0x80], P3 ;  /* 0x060000801c267fae */ /* 0x0005e20009901c6a */
[----:B-1----:R-:W-:-:S03]  /*39e0*/  LOP3.LUT R125, R7, 0x20, R96, 0xfe, !PT ;  /* 0x00000020077d7812 */ /* 0x002fc600078efe60 */
[----:B------:R1:W-:Y:S01]  /*39f0*/  LDGSTS.E.BYPASS.128 [R72+0x6000], desc[UR42][R26.64+0x80], P2 ;  /* 0x060000801a487fae */ /* 0x0003e20009101c6a */
[----:B------:R-:W-:Y:S01]  /*3a00*/  IMAD.MOV.U32 R32, RZ, RZ, R6 ;  /* 0x000000ffff207224 */ /* 0x000fe200078e0006 */
[----:B------:R-:W-:Y:S02]  /*3a10*/  P2R R33, PR, RZ, 0x20 ;  /* 0x00000020ff217803 */ /* 0x000fe40000000000 */
[----:B------:R-:W0:Y:S04]  /*3a20*/  LDGDEPBAR ;  /* 0x00000000000079af */ /* 0x000e280000000000 */
[----:B------:R3:W-:Y:S01]  /*3a30*/  LDGSTS.E.BYPASS.128 [R80], desc[UR42][R24.64], P0 ;  /* 0x0000000018507fae */ /* 0x0007e20008101c6a */
[----:B------:R-:W-:-:S04]  /*3a40*/  LEA R13, P0, R125, R104, 0xc ;  /* 0x000000687d0d7211 */ /* 0x000fc800078060ff */
[----:B------:R-:W-:Y:S02]  /*3a50*/  LEA.HI.X R6, R125, R105, R115, 0xc, P0 ;  /* 0x000000697d067211 */ /* 0x000fe400000f6473 */
[----:B------:R-:W-:-:S04]  /*3a60*/  ISETP.GE.U32.AND P0, PT, R121, R124, PT ;  /* 0x0000007c7900720c */ /* 0x000fc80003f06070 */
[----:B------:R-:W-:-:S04]  /*3a70*/  ISETP.GE.AND.EX P0, PT, R115, R4, PT, P0 ;  /* 0x000000047300720c */ /* 0x000fc80003f06300 */
[----:B--2---:R-:W-:Y:S02]  /*3a80*/  SEL R28, RZ, 0x4, P0 ;  /* 0x00000004ff1c7807 */ /* 0x004fe40000000000 */
[C---:B-1----:R-:W-:Y:S02]  /*3a90*/  LEA R26, P0, R13.reuse, R122, 0x1 ;  /* 0x0000007a0d1a7211 */ /* 0x042fe400078008ff */
[----:B------:R-:W-:Y:S02]  /*3aa0*/  SEL R28, R28, RZ, P1 ;  /* 0x000000ff1c1c7207 */ /* 0x000fe40000800000 */
[----:B------:R-:W-:Y:S02]  /*3ab0*/  LEA.HI.X R27, R13, R123, R6, 0x1, P0 ;  /* 0x0000007b0d1b7211 */ /* 0x000fe400000f0c06 */
[----:B------:R-:W-:Y:S02]  /*3ac0*/  ISETP.GE.U32.AND P0, PT, R119, R124, PT ;  /* 0x0000007c7700720c */ /* 0x000fe40003f06070 */
[----:B------:R-:W-:-:S02]  /*3ad0*/  SEL R28, R28, RZ, !P6 ;  /* 0x000000ff1c1c7207 */ /* 0x000fc40007000000 */
[----:B------:R-:W-:-:S04]  /*3ae0*/  ISETP.GE.AND.EX P0, PT, R115, R4, PT, P0 ;  /* 0x000000047300720c */ /* 0x000fc80003f06300 */
[----:B---3--:R-:W-:Y:S02]  /*3af0*/  SEL R25, RZ, 0x4, P0 ;  /* 0x00000004ff197807 */ /* 0x008fe40000000000 */
[----:B------:R-:W-:Y:S02]  /*3b00*/  ISETP.LT.U32.AND P0, PT, R125, R124, PT ;  /* 0x0000007c7d00720c */ /* 0x000fe40003f01070 */
[----:B------:R-:W-:Y:S02]  /*3b10*/  SEL R25, R25, RZ, P1 ;  /* 0x000000ff19197207 */ /* 0x000fe40000800000 */
[----:B------:R-:W-:Y:S02]  /*3b20*/  ISETP.LT.AND.EX P5, PT, R115, R4, P1, P0 ;  /* 0x000000047300720c */ /* 0x000fe40000fa1300 */
[----:B------:R-:W-:Y:S02]  /*3b30*/  ISETP.NE.AND P0, PT, R98, RZ, PT ;  /* 0x000000ff6200720c */ /* 0x000fe40003f05270 */
[----:B------:R-:W-:-:S02]  /*3b40*/  LEA R115, R92, UR37, 0x2 ;  /* 0x000000255c737c11 */ /* 0x000fc4000f8e10ff */
[----:B------:R-:W-:Y:S02]  /*3b50*/  P2R R36, PR, RZ, 0x1 ;  /* 0x00000001ff247803 */ /* 0x000fe40000000000 */
[----:B------:R-:W-:-:S04]  /*3b60*/  ISETP.NE.AND P0, PT, R74, RZ, PT ;  /* 0x000000ff4a00720c */ /* 0x000fc80003f05270 */
[----:B------:R-:W-:-:S04]  /*3b70*/  PLOP3.LUT P5, PT, P0, P5, PT, 0x80, 0x0 ;  /* 0x000000000000781c */ /* 0x000fc800007ab070 */
[----:B------:R-:W-:Y:S02]  /*3b80*/  SEL R24, RZ, 0x10, !P5 ;  /* 0x00000010ff187807 */ /* 0x000fe40006800000 */
[----:B------:R-:W-:Y:S02]  /*3b90*/  P2R R98, PR, RZ, 0x20 ;  /* 0x00000020ff627803 */ /* 0x000fe40000000000 */
[----:B------:R-:W-:-:S04]  /*3ba0*/  SEL R24, R24, RZ, !P6 ;  /* 0x000000ff18187207 */ /* 0x000fc80007000000 */
[----:B------:R-:W-:-:S13]  /*3bb0*/  ISETP.NE.U32.AND P5, PT, R24, RZ, PT ;  /* 0x000000ff1800720c */ /* 0x000fda0003fa5070 */
[----:B------:R1:W-:Y:S01]  /*3bc0*/  LDGSTS.E.BYPASS.128 [R80+0x800], desc[UR42][R26.64], P5 ;  /* 0x008000001a507fae */ /* 0x0003e2000a901c6a */
[----:B------:R-:W-:-:S03]  /*3bd0*/  LOP3.LUT P5, RZ, R0, 0x3, RZ, 0xc0, !PT ;  /* 0x0000000300ff7812 */ /* 0x000fc600078ac0ff */
[----:B------:R-:W0:Y:S01]  /*3be0*/  LDGDEPBAR ;  /* 0x00000000000079af */ /* 0x000e220000000000 */
[----:B-1----:R-:W-:-:S09]  /*3bf0*/  SEL R26, R25, RZ, !P6 ;  /* 0x000000ff191a7207 */ /* 0x002fd20007000000 */
[----:B------:R-:W-:Y:S02]  /*3c00*/  @!P5 ISETP.NE.U32.AND P1, PT, R28, RZ, PT ;  /* 0x000000ff1c00d20c */ /* 0x000fe40003f25070 */
[----:B------:R-:W-:-:S11]  /*3c10*/  LOP3.LUT P6, RZ, R0, 0x3, RZ, 0xc0, !PT ;  /* 0x0000000300ff7812 */ /* 0x000fd600078cc0ff */
[----:B------:R1:W-:Y:S01]  /*3c20*/  @!P5 LDGSTS.E [R115], desc[UR42][R22.64], P1 ;  /* 0x000000001673dfae */ /* 0x0003e2000892186a */
[C---:B------:R-:W-:Y:S01]  /*3c30*/  IADD3 R28, P1, R116.reuse, R103, RZ ;  /* 0x00000067741c7210 */ /* 0x040fe20007f3e0ff */
[----:B------:R-:W-:Y:S01]  /*3c40*/  IMAD.MOV.U32 R103, RZ, RZ, R32 ;  /* 0x000000ffff677224 */ /* 0x000fe200078e0020 */
[----:B------:R-:W-:Y:S02]  /*3c50*/  ISETP.NE.AND P5, PT, R33, RZ, PT ;  /* 0x000000ff2100720c */ /* 0x000fe40003fa5270 */
[----:B------:R-:W-:Y:S01]  /*3c60*/  LEA R33, R89, UR20, 0x1 ;  /* 0x0000001459217c11 */ /* 0x000fe2000f8e08ff */
[----:B------:R-:W-:Y:S01]  /*3c70*/  IMAD.X R29, R117, 0x1, R83, P1 ;  /* 0x00000001751d7824 */ /* 0x000fe200008e0653 */
[----:B------:R-:W-:-:S05]  /*3c80*/  IADD3 R24, P1, R116, R81, RZ ;  /* 0x0000005174187210 */ /* 0x000fca0007f3e0ff */
[----:B------:R-:W-:Y:S01]  /*3c90*/  IMAD.X R25, R117, 0x1, R73, P1 ;  /* 0x0000000175197824 */ /* 0x000fe200008e0649 */
[----:B------:R-:W-:Y:S02]  /*3ca0*/  @!P6 ISETP.NE.U32.AND P1, PT, R26, RZ, PT ;  /* 0x000000ff1a00e20c */ /* 0x000fe40003f25070 */
[----:B-1----:R-:W-:-:S11]  /*3cb0*/  LEA R23, R90, UR20, 0x1 ;  /* 0x000000145a177c11 */ /* 0x002fd6000f8e08ff */
[----:B------:R1:W-:Y:S01]  /*3cc0*/  @!P6 LDGSTS.E [R115+0x20], desc[UR42][R20.64], P1 ;  /* 0x000200001473efae */ /* 0x0003e2000892186a */
[----:B------:R-:W-:-:S03]  /*3cd0*/  IADD3 R30, P1, R116, R75, RZ ;  /* 0x0000004b741e7210 */ /* 0x000fc60007f3e0ff */
[----:B------:R-:W0:Y:S02]  /*3ce0*/  LDGDEPBAR ;  /* 0x00000000000079af */ /* 0x000e240000000000 */
[C---:B------:R-:W-:Y:S01]  /*3cf0*/  IMAD.X R31, R117.reuse, 0x1, R37, P1 ;  /* 0x00000001751f7824 */ /* 0x040fe200008e0625 */
[----:B------:R-:W-:Y:S01]  /*3d00*/  BAR.SYNC.DEFER_BLOCKING 0x0 ;  /* 0x0000000000007b1d */ /* 0x000fe20000010000 */
[----:B------:R-:W-:Y:S02]  /*3d10*/  IADD3 R26, P1, R116, R39, RZ ;  /* 0x00000027741a7210 */ /* 0x000fe40007f3e0ff */
[----:B------:R-:W-:Y:S02]  /*3d20*/  LEA R37, R90, UR21, 0x1 ;  /* 0x000000155a257c11 */ /* 0x000fe4000f8e08ff */
[----:B-1----:R-:W-:Y:S01]  /*3d30*/  LEA R21, R88, UR20, 0x1 ;  /* 0x0000001458157c11 */ /* 0x002fe2000f8e08ff */
[----:B------:R-:W-:Y:S01]  /*3d40*/  IMAD.X R27, R117, 0x1, R35, P1 ;  /* 0x00000001751b7824 */ /* 0x000fe200008e0623 */
[----:B------:R-:W-:-:S02]  /*3d50*/  ISETP.NE.U32.AND P1, PT, R85, UR9, PT ;  /* 0x0000000955007c0c */ /* 0x000fc4000bf25070 */
[----:B------:R-:W-:Y:S02]  /*3d60*/  LEA R35, R87, UR20, 0x1 ;  /* 0x0000001457237c11 */ /* 0x000fe4000f8e08ff */
[----:B------:R-:W-:Y:S02]  /*3d70*/  ISETP.NE.AND.EX P1, PT, RZ, UR4, PT, P1 ;  /* 0x00000004ff007c0c */ /* 0x000fe4000bf25310 */
[----:B------:R-:W-:Y:S01]  /*3d80*/  LEA R39, R89, UR21, 0x1 ;  /* 0x0000001559277c11 */ /* 0x000fe2000f8e08ff */
[----:B------:R-:W-:Y:S01]  /*3d90*/  @!PT LDS RZ, [RZ] ;  /* 0x00000000fffff984 */ /* 0x000fe20000000800 */
[----:B------:R-:W-:Y:S01]  /*3da0*/  @!PT LDS RZ, [RZ] ;  /* 0x00000000fffff984 */ /* 0x000fe20000000800 */
[----:B------:R-:W-:Y:S01]  /*3db0*/  @!PT LDS RZ, [RZ] ;  /* 0x00000000fffff984 */ /* 0x000fe20000000800 */
[----:B------:R1:W-:Y:S04]  /*3dc0*/  LDGSTS.E.BYPASS.128 [R23], desc[UR42][R28.64], P5 ;  /* 0x000000001c177fae */ /* 0x0003e8000a901c6a */
[----:B------:R2:W-:Y:S04]  /*3dd0*/  LDGSTS.E.BYPASS.128 [R33], desc[UR42][R24.64], P4 ;  /* 0x0000000018217fae */ /* 0x0005e8000a101c6a */
[----:B------:R3:W-:Y:S01]  /*3de0*/  LDGSTS.E.BYPASS.128 [R21], desc[UR42][R30.64], P3 ;  /* 0x000000001e157fae */ /* 0x0007e20009901c6a */
[----:B-1----:R-:W-:-:S03]  /*3df0*/  LEA R23, R88, UR21, 0x1 ;  /* 0x0000001558177c11 */ /* 0x002fc6000f8e08ff */
[----:B------:R3:W-:Y:S01]  /*3e00*/  LDGSTS.E.BYPASS.128 [R35], desc[UR42][R26.64], P2 ;  /* 0x000000001a237fae */ /* 0x0007e20009101c6a */
[----:B--2---:R-:W-:-:S03]  /*3e10*/  LEA R33, R87, UR21, 0x1 ;  /* 0x0000001557217c11 */ /* 0x004fc6000f8e08ff */
[----:B------:R-:W0:Y:S04]  /*3e20*/  LDGDEPBAR ;  /* 0x00000000000079af */ /* 0x000e280000000000 */
[----:B------:R3:W-:Y:S04]  /*3e30*/  LDGSTS.E.BYPASS.128 [R37], desc[UR42][R28.64+0x80], P5 ;  /* 0x000000801c257fae */ /* 0x0007e8000a901c6a */
[----:B------:R3:W-:Y:S04]  /*3e40*/  LDGSTS.E.BYPASS.128 [R39], desc[UR42][R24.64+0x80], P4 ;  /* 0x0000008018277fae */ /* 0x0007e8000a101c6a */
[----:B------:R3:W-:Y:S01]  /*3e50*/  LDGSTS.E.BYPASS.128 [R23], desc[UR42][R30.64+0x80], P3 ;  /* 0x000000801e177fae */ /* 0x0007e20009901c6a */
[----:B------:R-:W-:-:S03]  /*3e60*/  ISETP.NE.AND P3, PT, R36, RZ, PT ;  /* 0x000000ff2400720c */ /* 0x000fc60003f65270 */
[----:B------:R3:W-:Y:S01]  /*3e70*/  LDGSTS.E.BYPASS.128 [R33], desc[UR42][R26.64+0x80], P2 ;  /* 0x000000801a217fae */ /* 0x0007e20009101c6a */
[----:B------:R-:W-:-:S03]  /*3e80*/  ISETP.NE.AND P2, PT, R34, RZ, PT ;  /* 0x000000ff2200720c */ /* 0x000fc60003f45270 */
[----:B------:R-:W0:Y:S01]  /*3e90*/  LDGDEPBAR ;  /* 0x00000000000079af */ /* 0x000e220000000000 */
[----:B------:R-:W-:Y:S09]  /*3ea0*/  @P1 BRA `(.L_x_1) ;  /* 0xffffffdc008c1947 */ /* 0x000ff2000383ffff */
.L_x_0:
[----:B------:R-:W1:Y:S01]  /*3eb0*/  S2R R22, SR_TID.X ;  /* 0x0000000000167919 */ /* 0x000e620000002100 */
[----:B------:R-:W-:-:S04]  /*3ec0*/  DEPBAR.LE SB0, 0x0 ;  /* 0x000080000000791a */ /* 0x000fc80000000000 */
[----:B---3--:R-:W3:Y:S02]  /*3ed0*/  LDC.64 R20, c[0x0][0x240] ;  /* 0x00009000ff147b82 */ /* 0x008ee40000000a00 */
[----:B---3--:R-:W-:Y:S01]  /*3ee0*/  IMAD.WIDE.U32 R20, R97, 0x4, R20 ;  /* 0x0000000461147825 */ /* 0x008fe200078e0014 */
[----:B-1----:R-:W-:-:S03]  /*3ef0*/  SHF.R.U32.HI R10, RZ, 0x1, R22 ;  /* 0x00000001ff0a7819 */ /* 0x002fc60000011616 */
[C---:B------:R-:W-:Y:S01]  /*3f00*/  IMAD.SHL.U32 R9, R22.reuse, 0x8, RZ ;  /* 0x0000000816097824 */ /* 0x040fe200078e00ff */
[----:B--2---:R-:W-:Y:S01]  /*3f10*/  SHF.R.U32.HI R37, RZ, 0x3, R22 ;  /* 0x00000003ff257819 */ /* 0x004fe20000011616 */
[C---:B------:R-:W-:Y:S02]  /*3f20*/  IMAD.SHL.U32 R0, R22.reuse, 0x2, RZ ;  /* 0x0000000216007824 */ /* 0x040fe400078e00ff */
[----:B------:R-:W-:Y:S01]  /*3f30*/  IMAD.SHL.U32 R7, R22, 0x10, RZ ;  /* 0x0000001016077824 */ /* 0x000fe200078e00ff */
[----:B------:R-:W-:Y:S02]  /*3f40*/  LOP3.LUT R5, R9, 0xc0, RZ, 0xc0, !PT ;  /* 0x000000c009057812 */ /* 0x000fe400078ec0ff */
[----:B------:R-:W-:Y:S02]  /*3f50*/  SGXT.U32 R37, R37, 0x4 ;  /* 0x000000042525781a */ /* 0x000fe40000000000 */
[----:B------:R-:W-:Y:S02]  /*3f60*/  LOP3.LUT R0, R5, 0x6, R0, 0xf8, !PT ;  /* 0x0000000605007812 */ /* 0x000fe400078ef800 */
[----:B------:R-:W-:-:S02]  /*3f70*/  LOP3.LUT R39, R37, 0x10, RZ, 0xfc, !PT ;  /* 0x0000001025277812 */ /* 0x000fc400078efcff */
[----:B------:R-:W-:Y:S02]  /*3f80*/  LOP3.LUT R0, R0, 0x600, R7, 0xf8, !PT ;  /* 0x0000060000007812 */ /* 0x000fe400078ef807 */
[C---:B------:R-:W-:Y:S02]  /*3f90*/  LOP3.LUT R27, R37.reuse, 0x20, RZ, 0xfc, !PT ;  /* 0x00000020251b7812 */ /* 0x040fe400078efcff */
[----:B------:R-:W-:Y:S02]  /*3fa0*/  LOP3.LUT R0, R0, 0x20, R9, 0xf8, !PT ;  /* 0x0000002000007812 */ /* 0x000fe400078ef809 */
[----:B------:R-:W-:Y:S02]  /*3fb0*/  LOP3.LUT R29, R37, 0x30, RZ, 0xfc, !PT ;  /* 0x00000030251d7812 */ /* 0x000fe400078efcff */
[----:B------:R-:W-:Y:S02]  /*3fc0*/  LOP3.LUT R5, R0, 0x100, RZ, 0xfc, !PT ;  /* 0x0000010000057812 */ /* 0x000fe400078efcff */
[----:B------:R-:W-:-:S02]  /*3fd0*/  SHF.R.U32.HI R4, RZ, 0x1, R0 ;  /* 0x00000001ff047819 */ /* 0x000fc40000011600 */
[----:B------:R-:W-:Y:S02]  /*3fe0*/  SHF.R.U32.HI R5, RZ, 0x1, R5 ;  /* 0x00000001ff057819 */ /* 0x000fe40000011605 */
[----:B------:R-:W-:Y:S02]  /*3ff0*/  LOP3.LUT R4, R4, 0x37c, RZ, 0xc0, !PT ;  /* 0x0000037c04047812 */ /* 0x000fe400078ec0ff */
[C---:B------:R-:W-:Y:S02]  /*4000*/  LOP3.LUT R6, R5.reuse, 0x3fc, RZ, 0xc0, !PT ;  /* 0x000003fc05067812 */ /* 0x040fe400078ec0ff */
[----:B------:R-:W-:Y:S01]  /*4010*/  LOP3.LUT R8, R5, 0x3f0, RZ, 0xc0, !PT ;  /* 0x000003f005087812 */ /* 0x000fe200078ec0ff */
[----:B------:R-:W-:Y:S01]  /*4020*/  VIADD R5, R4, UR19 ;  /* 0x0000001304057c36 */ /* 0x000fe20008000000 */
[----:B------:R-:W-:Y:S01]  /*4030*/  BAR.SYNC.DEFER_BLOCKING 0x0 ;  /* 0x0000000000007b1d */ /* 0x000fe20000010000 */
[----:B------:R-:W-:Y:S01]  /*4040*/  VIADD R7, R6, UR19 ;  /* 0x0000001306077c36 */ /* 0x000fe20008000000 */
[-C--:B------:R-:W-:Y:S01]  /*4050*/  LEA R24, P2, R39, R20.reuse, 0x9 ;  /* 0x0000001427187211 */ /* 0x080fe200078448ff */
[----:B------:R-:W-:Y:S01]  /*4060*/  VIADD R9, R8, UR19 ;  /* 0x0000001308097c36 */ /* 0x000fe20008000000 */
[-C--:B------:R-:W-:Y:S01]  /*4070*/  LEA R26, P3, R27, R20.reuse, 0x9 ;  /* 0x000000141b1a7211 */ /* 0x080fe200078648ff */
[C---:B------:R-:W-:Y:S01]  /*4080*/  IMAD R30, R0.reuse, 0x4, R5 ;  /* 0x00000004001e7824 */ /* 0x040fe200078e0205 */
[-C--:B------:R-:W-:Y:S01]  /*4090*/  LEA R28, P4, R29, R20.reuse, 0x9 ;  /* 0x000000141d1c7211 */ /* 0x080fe200078848ff */
[C---:B------:R-:W-:Y:S01]  /*40a0*/  IMAD R31, R0.reuse, 0x4, R7 ;  /* 0x00000004001f7824 */ /* 0x040fe200078e0207 */
[-C--:B------:R-:W-:Y:S01]  /*40b0*/  LEA.HI.X R25, R39, R21.reuse, RZ, 0x9, P2 ;  /* 0x0000001527197211 */ /* 0x080fe200010f4cff */
[----:B------:R-:W-:Y:S01]  /*40c0*/  IMAD R32, R0, 0x4, R9 ;  /* 0x0000000400207824 */ /* 0x000fe200078e0209 */
[----:B------:R-:W-:Y:S01]  /*40d0*/  LEA.HI.X R27, R27, R21, RZ, 0x9, P3 ;  /* 0x000000151b1b7211 */ /* 0x000fe200018f4cff */
[----:B------:R-:W-:Y:S01]  /*40e0*/  IMAD.SHL.U32 R0, R22, 0x4, RZ ;  /* 0x0000000416007824 */ /* 0x000fe200078e00ff */
[----:B------:R-:W-:-:S02]  /*40f0*/  LEA R22, P1, R94, R20, 0x9 ;  /* 0x000000145e167211 */ /* 0x000fc400078248ff */
[----:B------:R-:W-:Y:S02]  /*4100*/  LOP3.LUT R39, R39, 0x40, RZ, 0xfc, !PT ;  /* 0x0000004027277812 */ /* 0x000fe400078efcff */
[----:B------:R-:W-:Y:S02]  /*4110*/  LOP3.LUT R8, R0, 0x1fc, RZ, 0xc0, !PT ;  /* 0x000001fc00087812 */ /* 0x000fe400078ec0ff */
[----:B------:R-:W-:Y:S02]  /*4120*/  LEA.HI.X R23, R94, R21, RZ, 0x9, P1 ;  /* 0x000000155e177211 */ /* 0x000fe400008f4cff */
[C---:B------:R-:W-:Y:S02]  /*4130*/  LOP3.LUT R4, R8.reuse, 0x200, RZ, 0xfc, !PT ;  /* 0x0000020008047812 */ /* 0x040fe400078efcff */
[C---:B------:R-:W-:Y:S01]  /*4140*/  LOP3.LUT R6, R8.reuse, 0x400, RZ, 0xfc, !PT ;  /* 0x0000040008067812 */ /* 0x040fe200078efcff */
[----:B------:R1:W-:Y:S01]  /*4150*/  STS.64 [R30], R56 ;  /* 0x000000381e007388 */ /* 0x0003e20000000a00 */
[----:B------:R-:W-:-:S02]  /*4160*/  LOP3.LUT R9, R8, 0x600, RZ, 0xfc, !PT ;  /* 0x0000060008097812 */ /* 0x000fc400078efcff */
[----:B------:R-:W-:Y:S01]  /*4170*/  SHF.R.U32.HI R5, RZ, 0x1, R4 ;  /* 0x00000001ff057819 */ /* 0x000fe20000011604 */
[----:B------:R-:W-:Y:S01]  /*4180*/  STS.64 [R31+0x400], R58 ;  /* 0x0004003a1f007388 */ /* 0x000fe20000000a00 */
[----:B------:R-:W-:Y:S02]  /*4190*/  SHF.R.U32.HI R7, RZ, 0x1, R6 ;  /* 0x00000001ff077819 */ /* 0x000fe40000011606 */
[----:B------:R-:W-:Y:S01]  /*41a0*/  LOP3.LUT R4, R10, 0x3c, RZ, 0xc0, !PT ;  /* 0x0000003c0a047812 */ /* 0x000fe200078ec0ff */
[----:B------:R-:W-:Y:S01]  /*41b0*/  STS.64 [R30+0x20], R60 ;  /* 0x0000203c1e007388 */ /* 0x000fe20000000a00 */
[----:B------:R-:W-:Y:S02]  /*41c0*/  SHF.R.U32.HI R10, RZ, 0x1, R9 ;  /* 0x00000001ff0a7819 */ /* 0x000fe40000011609 */
[----:B------:R-:W-:Y:S01]  /*41d0*/  LOP3.LUT R6, R5, 0x1f0, RZ, 0xc0, !PT ;  /* 0x000001f005067812 */ /* 0x000fe200078ec0ff */
[----:B------:R-:W-:Y:S01]  /*41e0*/  STS.64 [R32+0x420], R62 ;  /* 0x0004203e20007388 */ /* 0x000fe20000000a00 */
[----:B------:R-:W-:-:S02]  /*41f0*/  LOP3.LUT R9, R7, 0x2f0, RZ, 0xc0, !PT ;  /* 0x000002f007097812 */ /* 0x000fc400078ec0ff */
[----:B------:R-:W-:Y:S01]  /*4200*/  LOP3.LUT R10, R10, 0x3f0, RZ, 0xc0, !PT ;  /* 0x000003f00a0a7812 */ /* 0x000fe200078ec0ff */
[----:B------:R-:W-:Y:S01]  /*4210*/  STS.64 [R30+0x40], R64 ;  /* 0x000040401e007388 */ /* 0x000fe20000000a00 */
[----:B------:R-:W-:Y:S01]  /*4220*/  LEA R5, R4, UR19, 0x2 ;  /* 0x0000001304057c11 */ /* 0x000fe2000f8e10ff */
[----:B------:R-:W-:Y:S01]  /*4230*/  VIADD R7, R6, UR19 ;  /* 0x0000001306077c36 */ /* 0x000fe20008000000 */
[----:B-1----:R-:W-:Y:S01]  /*4240*/  LOP3.LUT R57, R95, 0x1c, R0, 0xf8, !PT ;  /* 0x0000001c5f397812 */ /* 0x002fe200078ef800 */
[----:B------:R-:W-:Y:S01]  /*4250*/  STS.64 [R32+0x440], R66 ;  /* 0x0004404220007388 */ /* 0x000fe20000000a00 */
[----:B------:R-:W-:Y:S01]  /*4260*/  VIADD R9, R9, UR19 ;  /* 0x0000001309097c36 */ /* 0x000fe20008000000 */
[----:B------:R-:W-:Y:S01]  /*4270*/  LEA.HI.X R0, R29, R21, RZ, 0x9, P4 ;  /* 0x000000151d007211 */ /* 0x000fe200020f4cff */
[----:B------:R-:W-:Y:S01]  /*4280*/  VIADD R11, R10, UR19 ;  /* 0x000000130a0b7c36 */ /* 0x000fe20008000000 */
[----:B------:R-:W-:Y:S01]  /*4290*/  STS.64 [R30+0x60], R68 ;  /* 0x000060441e007388 */ /* 0x000fe20000000a00 */
[C---:B------:R-:W-:Y:S01]  /*42a0*/  IMAD R33, R8.reuse, 0x4, R5 ;  /* 0x0000000408217824 */ /* 0x040fe200078e0205 */
[C---:B------:R-:W-:Y:S01]  /*42b0*/  ISETP.GE.U32.AND P0, PT, R57.reuse, 0x80, PT ;  /* 0x000000803900780c */ /* 0x040fe20003f06070 */
[C---:B------:R-:W-:Y:S01]  /*42c0*/  IMAD R34, R8.reuse, 0x4, R7 ;  /* 0x0000000408227824 */ /* 0x040fe200078e0207 */
[----:B------:R-:W-:Y:S01]  /*42d0*/  STS.64 [R32+0x460], R70 ;  /* 0x0004604620007388 */ /* 0x000fe20000000a00 */
[C---:B------:R-:W-:Y:S01]  /*42e0*/  IMAD R35, R8.reuse, 0x4, R9 ;  /* 0x0000000408237824 */ /* 0x040fe200078e0209 */
[C---:B------:R-:W-:Y:S01]  /*42f0*/  SHF.L.U64.HI R104, R57.reuse, 0x2, R105 ;  /* 0x0000000239687819 */ /* 0x040fe20000010269 */
[----:B------:R-:W-:Y:S01]  /*4300*/  IMAD R36, R8, 0x4, R11 ;  /* 0x0000000408247824 */ /* 0x000fe200078e020b */
[----:B------:R-:W-:Y:S01]  /*4310*/  BAR.SYNC.DEFER_BLOCKING 0x0 ;  /* 0x0000000000007b1d */ /* 0x000fe20000010000 */
[----:B------:R-:W-:Y:S01]  /*4320*/  IMAD.SHL.U32 R57, R57, 0x4, RZ ;  /* 0x0000000439397824 */ /* 0x000fe200078e00ff */
[----:B------:R-:W-:-:S04]  /*4330*/  ISETP.GE.AND.EX P0, PT, R105, RZ, PT, P0 ;  /* 0x000000ff6900720c */ /* 0x000fc80003f06300 */
[----:B------:R-:W-:Y:S02]  /*4340*/  IADD3 R22, P1, R57, R22, RZ ;  /* 0x0000001639167210 */ /* 0x000fe40007f3e0ff */
[----:B------:R-:W-:Y:S02]  /*4350*/  ISETP.GT.AND P0, PT, R95, -0x1, !P0 ;  /* 0xffffffff5f00780c */ /* 0x000fe40004704270 */
[-C--:B------:R-:W-:Y:S01]  /*4360*/  IADD3 R26, P2, R26, R57.reuse, RZ ;  /* 0x000000391a1a7210 */ /* 0x080fe20007f5e0ff */
[----:B------:R-:W-:Y:S01]  /*4370*/  IMAD.X R23, R104, 0x1, R23, P1 ;  /* 0x0000000168177824 */ /* 0x000fe200008e0617 */
[-C--:B------:R-:W-:Y:S02]  /*4380*/  IADD3 R24, P1, R24, R57.reuse, RZ ;  /* 0x0000003918187210 */ /* 0x080fe40007f3e0ff */
[----:B------:R-:W-:Y:S01]  /*4390*/  IADD3 R28, P3, R28, R57, RZ ;  /* 0x000000391c1c7210 */ /* 0x000fe20007f7e0ff */
[--C-:B------:R-:W-:Y:S02]  /*43a0*/  IMAD.X R27, R27, 0x1, R104.reuse, P2 ;  /* 0x000000011b1b7824 */ /* 0x100fe400010e0668 */
[----:B------:R-:W-:-:S02]  /*43b0*/  IMAD.X R25, R25, 0x1, R104, P1 ;  /* 0x0000000119197824 */ /* 0x000fc400008e0668 */
[----:B------:R-:W-:Y:S01]  /*43c0*/  IMAD.X R29, R0, 0x1, R104, P3 ;  /* 0x00000001001d7824 */ /* 0x000fe200018e0668 */
[----:B------:R-:W1:Y:S04]  /*43d0*/  LDS.128 R4, [R33] ;  /* 0x0000000021047984 */ /* 0x000e680000000c00 */
[----:B------:R-:W2:Y:S04]  /*43e0*/  LDS.128 R8, [R34+0x800] ;  /* 0x0008000022087984 */ /* 0x000ea80000000c00 */
[----:B------:R-:W3:Y:S04]  /*43f0*/  LDS.128 R16, [R35+0x1000] ;  /* 0x0010000023107984 */ /* 0x000ee80000000c00 */
[----:B------:R-:W4:Y:S04]  /*4400*/  LDS.128 R12, [R36+0x1800] ;  /* 0x00180000240c7984 */ /* 0x000f280000000c00 */
[----:B-1----:R1:W-:Y:S04]  /*4410*/  @P0 STG.E.128 desc[UR42][R22.64], R4 ;  /* 0x0000000416000986 */ /* 0x0023e8000c101d2a */
[----:B--2---:R2:W-:Y:S04]  /*4420*/  @P0 STG.E.128 desc[UR42][R24.64], R8 ;  /* 0x0000000818000986 */ /* 0x0045e8000c101d2a */
[----:B---3--:R-:W-:Y:S04]  /*4430*/  @P0 STG.E.128 desc[UR42][R26.64], R16 ;  /* 0x000000101a000986 */ /* 0x008fe8000c101d2a */
[----:B----4-:R-:W-:Y:S01]  /*4440*/  @P0 STG.E.128 desc[UR42][R28.64], R12 ;  /* 0x0000000c1c000986 */ /* 0x010fe2000c101d2a */
[----:B------:R-:W-:Y:S01]  /*4450*/  BAR.SYNC.DEFER_BLOCKING 0x0 ;  /* 0x0000000000007b1d */ /* 0x000fe20000010000 */
[----:B-1----:R-:W-:-:S02]  /*4460*/  LOP3.LUT R5, R37, 0x40, RZ, 0xfc, !PT ;  /* 0x0000004025057812 */ /* 0x002fc400078efcff */
[-C--:B------:R-:W-:Y:S02]  /*4470*/  LEA R6, P2, R39, R20.reuse, 0x9 ;  /* 0x0000001427067211 */ /* 0x080fe400078448ff */
[-C--:B------:R-:W-:Y:S02]  /*4480*/  LEA R4, P1, R5, R20.reuse, 0x9 ;  /* 0x0000001405047211 */ /* 0x080fe400078248ff */
[----:B--2---:R-:W-:Y:S02]  /*4490*/  LEA R8, P3, R3, R20, 0x9 ;  /* 0x0000001403087211 */ /* 0x004fe400078648ff */
[----:B------:R-:W-:Y:S02]  /*44a0*/  LEA.HI.X R5, R5, R21, RZ, 0x9, P1 ;  /* 0x0000001505057211 */ /* 0x000fe400008f4cff */
[----:B------:R-:W-:Y:S02]  /*44b0*/  IADD3 R4, P1, R4, R57, RZ ;  /* 0x0000003904047210 */ /* 0x000fe40007f3e0ff */
[----:B------:R-:W-:-:S02]  /*44c0*/  LEA.HI.X R0, R39, R21, RZ, 0x9, P2 ;  /* 0x0000001527007211 */ /* 0x000fc400010f4cff */
[----:B------:R-:W-:Y:S01]  /*44d0*/  LEA.HI.X R3, R3, R21, RZ, 0x9, P3 ;  /* 0x0000001503037211 */ /* 0x000fe200018f4cff */
[----:B------:R-:W-:Y:S01]  /*44e0*/  IMAD.X R5, R5, 0x1, R104, P1 ;  /* 0x0000000105057824 */ /* 0x000fe200008e0668 */
[-C--:B------:R-:W-:Y:S02]  /*44f0*/  IADD3 R6, P2, R6, R57.reuse, RZ ;  /* 0x0000003906067210 */ /* 0x080fe40007f5e0ff */
[----:B------:R-:W-:-:S03]  /*4500*/  IADD3 R8, P3, R8, R57, RZ ;  /* 0x0000003908087210 */ /* 0x000fc60007f7e0ff */
[--C-:B------:R-:W-:Y:S01]  /*4510*/  IMAD.X R7, R0, 0x1, R104.reuse, P2 ;  /* 0x0000000100077824 */ /* 0x100fe200010e0668 */
[----:B------:R-:W-:Y:S01]  /*4520*/  STS.64 [R30], R40 ;  /* 0x000000281e007388 */ /* 0x000fe20000000a00 */
[----:B------:R-:W-:-:S03]  /*4530*/  IMAD.X R9, R3, 0x1, R104, P3 ;  /* 0x0000000103097824 */ /* 0x000fc600018e0668 */
[----:B------:R-:W-:Y:S04]  /*4540*/  STS.64 [R31+0x400], R42 ;  /* 0x0004002a1f007388 */ /* 0x000fe80000000a00 */
[----:B------:R-:W-:Y:S04]  /*4550*/  STS.64 [R30+0x20], R44 ;  /* 0x0000202c1e007388 */ /* 0x000fe80000000a00 */
[----:B------:R-:W-:Y:S04]  /*4560*/  STS.64 [R32+0x420], R46 ;  /* 0x0004202e20007388 */ /* 0x000fe80000000a00 */
[----:B------:R-:W-:Y:S04]  /*4570*/  STS.64 [R30+0x40], R48 ;  /* 0x000040301e007388 */ /* 0x000fe80000000a00 */
[----:B------:R-:W-:Y:S04]  /*4580*/  STS.64 [R32+0x440], R50 ;  /* 0x0004403220007388 */ /* 0x000fe80000000a00 */
[----:B------:R-:W-:Y:S04]  /*4590*/  STS.64 [R30+0x60], R52 ;  /* 0x000060341e007388 */ /* 0x000fe80000000a00 */
[----:B------:R-:W-:Y:S01]  /*45a0*/  STS.64 [R32+0x460], R54 ;  /* 0x0004603620007388 */ /* 0x000fe20000000a00 */
[----:B------:R-:W-:Y:S06]  /*45b0*/  BAR.SYNC.DEFER_BLOCKING 0x0 ;  /* 0x0000000000007b1d */ /* 0x000fec0000010000 */
[----:B------:R-:W1:Y:S04]  /*45c0*/  LDS.128 R24, [R33] ;  /* 0x0000000021187984 */ /* 0x000e680000000c00 */
[----:B------:R-:W2:Y:S04]  /*45d0*/  LDS.128 R12, [R34+0x800] ;  /* 0x00080000220c7984 */ /* 0x000ea80000000c00 */
[----:B------:R-:W3:Y:S04]  /*45e0*/  LDS.128 R16, [R35+0x1000] ;  /* 0x0010000023107984 */ /* 0x000ee80000000c00 */
[----:B-1----:R1:W-:Y:S04]  /*45f0*/  @P0 STG.E.128 desc[UR42][R4.64], R24 ;  /* 0x0000001804000986 */ /* 0x0023e8000c101d2a */
[----:B--2---:R1:W-:Y:S04]  /*4600*/  @P0 STG.E.128 desc[UR42][R6.64], R12 ;  /* 0x0000000c06000986 */ /* 0x0043e8000c101d2a */
[----:B---3--:R1:W-:Y:S01]  /*4610*/  @P0 STG.E.128 desc[UR42][R8.64], R16 ;  /* 0x0000001008000986 */ /* 0x0083e2000c101d2a */
[----:B------:R-:W-:Y:S05]  /*4620*/  @!P0 EXIT ;  /* 0x000000000000894d */ /* 0x000fea0003800000 */
[----:B------:R-:W2:Y:S01]  /*4630*/  LDS.128 R36, [R36+0x1800] ;  /* 0x0018000024247984 */ /* 0x000ea20000000c00 */
[----:B------:R-:W-:-:S04]  /*4640*/  LEA R3, P0, R2, R20, 0x9 ;  /* 0x0000001402037211 */ /* 0x000fc800078048ff */
[----:B------:R-:W-:Y:S02]  /*4650*/  LEA.HI.X R20, R2, R21, RZ, 0x9, P0 ;  /* 0x0000001502147211 */ /* 0x000fe400000f4cff */
[----:B------:R-:W-:-:S05]  /*4660*/  IADD3 R2, P0, R3, R57, RZ ;  /* 0x0000003903027210 */ /* 0x000fca0007f1e0ff */
[----:B------:R-:W-:-:S05]  /*4670*/  IMAD.X R3, R20, 0x1, R104, P0 ;  /* 0x0000000114037824 */ /* 0x000fca00000e0668 */
[----:B--2---:R-:W-:Y:S01]  /*4680*/  STG.E.128 desc[UR42][R2.64], R36 ;  /* 0x0000002402007986 */ /* 0x004fe2000c101d2a */
[----:B------:R-:W-:Y:S05]  /*4690*/  EXIT ;  /* 0x000000000000794d */ /* 0x000fea0003800000 */
.L_x_2:
[----:B------:R-:W-:-:S00]  /*46a0*/  BRA `(.L_x_2) ;  /* 0xfffffffc00fc7947 */ /* 0x000fc0000383ffff */
[----:B------:R-:W-:-:S00]  /*46b0*/  NOP ;  /* 0x0000000000007918 */ /* 0x000fc00000000000 */
        /* <DEDUP_REMOVED lines=12> */
.L_x_3:


//--------------------- .nv.shared.chunk_gated_delta_rule_fwd_kernel_h_blockdim64 --------------------------
	.section	.nv.shared.chunk_gated_delta_rule_fwd_kernel_h_blockdim64,"aw",@nobits
	.sectionflags	@""
	.align	16
	.zero		1024


//--------------------- .nv.shared.reserved.0     --------------------------
	.section	.nv.shared.reserved.0,"aw",@nobits
	.weak		__nv_reservedSMEM_offset_0_alias
	.size		__nv_reservedSMEM_offset_0_alias, 0, 0
	.other		__nv_reservedSMEM_offset_0_alias,@"STO_CUDA_RESERVED_SHARED STV_DEFAULT"
__nv_reservedSMEM_offset_0_alias:
	.zero		0


//--------------------- .nv.constant0.chunk_gated_delta_rule_fwd_kernel_h_blockdim64 --------------------------
	.section	.nv.constant0.chunk_gated_delta_rule_fwd_kernel_h_blockdim64,"a",@progbits
	.sectionflags	@""
	.align	4
.nv.constant0.chunk_gated_delta_rule_fwd_kernel_h_blockdim64:
	.zero		600


//--------------------- SYMBOLS --------------------------

	.type		.nv.reservedSmem.offset0,@object
	.size		.nv.reservedSmem.offset0,0x4
